//
// Generated by NVIDIA NVVM Compiler
//
// Compiler Build ID: CL-36424714
// Cuda compilation tools, release 13.0, V13.0.88
// Based on NVVM 20.0.0
//

.version 9.0
.target sm_100
.address_size 64

	// .globl	_Z13verify_kernelPfS_ii
.extern .func  (.param .b32 func_retval0) vprintf
(
	.param .b64 vprintf_param_0,
	.param .b64 vprintf_param_1
)
;
// _ZZ15matmul_noadjustILi64ELi64ELi32ELi4ELi4ELi4ELi4ELi2ELi4ELi8ELi4ELi2ELi2ELi1ELi1ELi1ELi8ELi32ELi4EEvPfS0_S0_iiiE9LDSMemory has been demoted
.global .align 1 .b8 $str[61] = {101, 114, 114, 111, 114, 33, 10, 105, 110, 100, 101, 120, 58, 32, 40, 121, 61, 37, 100, 44, 32, 120, 61, 37, 100, 41, 10, 109, 105, 110, 101, 58, 32, 37, 102, 32, 32, 118, 101, 114, 105, 102, 121, 58, 32, 37, 46, 56, 102, 10, 115, 117, 98, 58, 32, 37, 46, 56, 102, 10};

.visible .entry _Z13verify_kernelPfS_ii(
	.param .u64 .ptr .align 1 _Z13verify_kernelPfS_ii_param_0,
	.param .u64 .ptr .align 1 _Z13verify_kernelPfS_ii_param_1,
	.param .u32 _Z13verify_kernelPfS_ii_param_2,
	.param .u32 _Z13verify_kernelPfS_ii_param_3
)
{
	.local .align 16 .b8 	__local_depot0[32];
	.reg .b64 	%SP;
	.reg .b64 	%SPL;
	.reg .pred 	%p<5>;
	.reg .b32 	%r<15>;
	.reg .b32 	%f<5>;
	.reg .b64 	%rd<13>;
	.reg .b64 	%fd<4>;

	mov.u64 	%SPL, __local_depot0;
	cvta.local.u64 	%SP, %SPL;
	ld.param.u64 	%rd1, [_Z13verify_kernelPfS_ii_param_0];
	ld.param.u64 	%rd2, [_Z13verify_kernelPfS_ii_param_1];
	ld.param.u32 	%r3, [_Z13verify_kernelPfS_ii_param_2];
	ld.param.u32 	%r4, [_Z13verify_kernelPfS_ii_param_3];
	mov.u32 	%r5, %ctaid.y;
	mov.u32 	%r6, %ntid.y;
	mov.u32 	%r7, %tid.y;
	mad.lo.s32 	%r1, %r5, %r6, %r7;
	mov.u32 	%r8, %ctaid.x;
	mov.u32 	%r9, %ntid.x;
	mov.u32 	%r10, %tid.x;
	mad.lo.s32 	%r2, %r8, %r9, %r10;
	setp.ge.s32 	%p1, %r1, %r3;
	setp.ge.s32 	%p2, %r2, %r4;
	or.pred  	%p3, %p1, %p2;
	@%p3 bra 	$L__BB0_3;
	cvta.to.global.u64 	%rd3, %rd1;
	cvta.to.global.u64 	%rd4, %rd2;
	mad.lo.s32 	%r11, %r4, %r1, %r2;
	mul.wide.s32 	%rd5, %r11, 4;
	add.s64 	%rd6, %rd3, %rd5;
	ld.global.f32 	%f1, [%rd6];
	mad.lo.s32 	%r12, %r3, %r2, %r1;
	mul.wide.s32 	%rd7, %r12, 4;
	add.s64 	%rd8, %rd4, %rd7;
	ld.global.f32 	%f2, [%rd8];
	sub.f32 	%f3, %f1, %f2;
	abs.f32 	%f4, %f3;
	setp.ltu.f32 	%p4, %f4, 0f33D6BF95;
	@%p4 bra 	$L__BB0_3;
	add.u64 	%rd9, %SP, 0;
	add.u64 	%rd10, %SPL, 0;
	cvt.f64.f32 	%fd1, %f1;
	cvt.f64.f32 	%fd2, %f2;
	cvt.f64.f32 	%fd3, %f3;
	st.local.v2.u32 	[%rd10], {%r1, %r2};
	st.local.f64 	[%rd10+8], %fd1;
	st.local.v2.f64 	[%rd10+16], {%fd2, %fd3};
	mov.u64 	%rd11, $str;
	cvta.global.u64 	%rd12, %rd11;
	{ // callseq 0, 0
	.param .b64 param0;
	st.param.b64 	[param0], %rd12;
	.param .b64 param1;
	st.param.b64 	[param1], %rd9;
	.param .b32 retval0;
	call.uni (retval0), 
	vprintf, 
	(
	param0, 
	param1
	);
	ld.param.b32 	%r13, [retval0];
	} // callseq 0
$L__BB0_3:
	ret;

}
	// .globl	_Z15matmul_noadjustILi64ELi64ELi32ELi4ELi4ELi4ELi4ELi2ELi4ELi8ELi4ELi2ELi2ELi1ELi1ELi1ELi8ELi32ELi4EEvPfS0_S0_iii
.visible .entry _Z15matmul_noadjustILi64ELi64ELi32ELi4ELi4ELi4ELi4ELi2ELi4ELi8ELi4ELi2ELi2ELi1ELi1ELi1ELi8ELi32ELi4EEvPfS0_S0_iii(
	.param .u64 .ptr .align 1 _Z15matmul_noadjustILi64ELi64ELi32ELi4ELi4ELi4ELi4ELi2ELi4ELi8ELi4ELi2ELi2ELi1ELi1ELi1ELi8ELi32ELi4EEvPfS0_S0_iii_param_0,
	.param .u64 .ptr .align 1 _Z15matmul_noadjustILi64ELi64ELi32ELi4ELi4ELi4ELi4ELi2ELi4ELi8ELi4ELi2ELi2ELi1ELi1ELi1ELi8ELi32ELi4EEvPfS0_S0_iii_param_1,
	.param .u64 .ptr .align 1 _Z15matmul_noadjustILi64ELi64ELi32ELi4ELi4ELi4ELi4ELi2ELi4ELi8ELi4ELi2ELi2ELi1ELi1ELi1ELi8ELi32ELi4EEvPfS0_S0_iii_param_2,
	.param .u32 _Z15matmul_noadjustILi64ELi64ELi32ELi4ELi4ELi4ELi4ELi2ELi4ELi8ELi4ELi2ELi2ELi1ELi1ELi1ELi8ELi32ELi4EEvPfS0_S0_iii_param_3,
	.param .u32 _Z15matmul_noadjustILi64ELi64ELi32ELi4ELi4ELi4ELi4ELi2ELi4ELi8ELi4ELi2ELi2ELi1ELi1ELi1ELi8ELi32ELi4EEvPfS0_S0_iii_param_4,
	.param .u32 _Z15matmul_noadjustILi64ELi64ELi32ELi4ELi4ELi4ELi4ELi2ELi4ELi8ELi4ELi2ELi2ELi1ELi1ELi1ELi8ELi32ELi4EEvPfS0_S0_iii_param_5
)
.maxntid 512
{
	.reg .pred 	%p<5>;
	.reg .b32 	%r<105>;
	.reg .b32 	%f<932>;
	.reg .b64 	%rd<36>;
	// demoted variable
	.shared .align 4 .b8 _ZZ15matmul_noadjustILi64ELi64ELi32ELi4ELi4ELi4ELi4ELi2ELi4ELi8ELi4ELi2ELi2ELi1ELi1ELi1ELi8ELi32ELi4EEvPfS0_S0_iiiE9LDSMemory[32768];
	ld.param.u64 	%rd1, [_Z15matmul_noadjustILi64ELi64ELi32ELi4ELi4ELi4ELi4ELi2ELi4ELi8ELi4ELi2ELi2ELi1ELi1ELi1ELi8ELi32ELi4EEvPfS0_S0_iii_param_0];
	ld.param.u64 	%rd2, [_Z15matmul_noadjustILi64ELi64ELi32ELi4ELi4ELi4ELi4ELi2ELi4ELi8ELi4ELi2ELi2ELi1ELi1ELi1ELi8ELi32ELi4EEvPfS0_S0_iii_param_1];
	ld.param.u32 	%r21, [_Z15matmul_noadjustILi64ELi64ELi32ELi4ELi4ELi4ELi4ELi2ELi4ELi8ELi4ELi2ELi2ELi1ELi1ELi1ELi8ELi32ELi4EEvPfS0_S0_iii_param_3];
	ld.param.u32 	%r22, [_Z15matmul_noadjustILi64ELi64ELi32ELi4ELi4ELi4ELi4ELi2ELi4ELi8ELi4ELi2ELi2ELi1ELi1ELi1ELi8ELi32ELi4EEvPfS0_S0_iii_param_4];
	ld.param.u32 	%r23, [_Z15matmul_noadjustILi64ELi64ELi32ELi4ELi4ELi4ELi4ELi2ELi4ELi8ELi4ELi2ELi2ELi1ELi1ELi1ELi8ELi32ELi4EEvPfS0_S0_iii_param_5];
	cvta.to.global.u64 	%rd4, %rd1;
	cvta.to.global.u64 	%rd5, %rd2;
	mov.u32 	%r1, %tid.x;
	mov.u32 	%r24, %ctaid.x;
	shr.s32 	%r25, %r22, 31;
	shr.u32 	%r26, %r25, 26;
	add.s32 	%r27, %r22, %r26;
	shr.s32 	%r28, %r27, 6;
	shl.b32 	%r29, %r28, 3;
	div.s32 	%r30, %r24, %r29;
	shl.b32 	%r31, %r30, 3;
	shr.s32 	%r32, %r21, 31;
	shr.u32 	%r33, %r32, 26;
	add.s32 	%r34, %r21, %r33;
	shr.s32 	%r35, %r34, 6;
	sub.s32 	%r36, %r35, %r31;
	min.s32 	%r37, %r36, 8;
	rem.s32 	%r38, %r24, %r37;
	add.s32 	%r39, %r31, %r38;
	mul.lo.s32 	%r40, %r30, %r29;
	sub.s32 	%r41, %r24, %r40;
	div.s32 	%r42, %r41, %r37;
	shr.u32 	%r43, %r1, 5;
	and.b32  	%r2, %r43, 3;
	and.b32  	%r3, %r1, 3;
	shr.u32 	%r4, %r1, 3;
	shl.b32 	%r5, %r39, 6;
	mul.wide.s32 	%rd6, %r5, 4;
	add.s64 	%rd7, %rd4, %rd6;
	shl.b32 	%r6, %r42, 6;
	mul.wide.s32 	%rd8, %r6, 4;
	add.s64 	%rd9, %rd5, %rd8;
	shl.b32 	%r44, %r1, 2;
	and.b32  	%r7, %r44, 28;
	mad.lo.s32 	%r45, %r21, %r4, %r7;
	shl.b32 	%r46, %r1, 4;
	and.b32  	%r47, %r46, 112;
	shl.b32 	%r48, %r4, 8;
	or.b32  	%r49, %r48, %r47;
	mov.u32 	%r50, _ZZ15matmul_noadjustILi64ELi64ELi32ELi4ELi4ELi4ELi4ELi2ELi4ELi8ELi4ELi2ELi2ELi1ELi1ELi1ELi8ELi32ELi4EEvPfS0_S0_iiiE9LDSMemory;
	add.s32 	%r8, %r50, %r49;
	mul.wide.s32 	%rd10, %r45, 4;
	add.s64 	%rd11, %rd7, %rd10;
	ld.global.v4.f32 	{%f98, %f99, %f100, %f101}, [%rd11];
	st.shared.v4.f32 	[%r8], {%f98, %f99, %f100, %f101};
	ld.global.v4.f32 	{%f102, %f103, %f104, %f105}, [%rd11+128];
	st.shared.v4.f32 	[%r8+128], {%f102, %f103, %f104, %f105};
	mad.lo.s32 	%r51, %r22, %r4, %r7;
	mul.wide.s32 	%rd12, %r51, 4;
	add.s64 	%rd13, %rd9, %rd12;
	ld.global.v4.f32 	{%f106, %f107, %f108, %f109}, [%rd13];
	st.shared.v4.f32 	[%r8+16384], {%f106, %f107, %f108, %f109};
	ld.global.v4.f32 	{%f110, %f111, %f112, %f113}, [%rd13+128];
	st.shared.v4.f32 	[%r8+16512], {%f110, %f111, %f112, %f113};
	bar.sync 	0;
	setp.lt.s32 	%p1, %r23, 32;
	mov.f32 	%f884, 0f00000000;
	mov.f32 	%f885, %f884;
	mov.f32 	%f886, %f884;
	mov.f32 	%f887, %f884;
	mov.f32 	%f888, %f884;
	mov.f32 	%f889, %f884;
	mov.f32 	%f890, %f884;
	mov.f32 	%f891, %f884;
	mov.f32 	%f892, %f884;
	mov.f32 	%f893, %f884;
	mov.f32 	%f894, %f884;
	mov.f32 	%f895, %f884;
	mov.f32 	%f896, %f884;
	mov.f32 	%f897, %f884;
	mov.f32 	%f898, %f884;
	mov.f32 	%f899, %f884;
	@%p1 bra 	$L__BB1_7;
	ld.param.u32 	%r98, [_Z15matmul_noadjustILi64ELi64ELi32ELi4ELi4ELi4ELi4ELi2ELi4ELi8ELi4ELi2ELi2ELi1ELi1ELi1ELi8ELi32ELi4EEvPfS0_S0_iii_param_3];
	shr.u32 	%r54, %r1, 2;
	and.b32  	%r55, %r54, 64;
	shl.b32 	%r56, %r2, 3;
	or.b32  	%r57, %r55, %r3;
	or.b32  	%r9, %r57, %r56;
	add.s32 	%r58, %r4, 32;
	mad.lo.s32 	%r101, %r22, %r58, %r7;
	mad.lo.s32 	%r100, %r98, %r58, %r7;
	mov.b32 	%r104, 1;
	mov.f32 	%f884, 0f00000000;
	mov.b32 	%r102, 0;
$L__BB1_2:
	add.s32 	%r102, %r102, 32;
	setp.ge.s32 	%p2, %r102, %r23;
	@%p2 bra 	$L__BB1_4;
	ld.param.u64 	%rd34, [_Z15matmul_noadjustILi64ELi64ELi32ELi4ELi4ELi4ELi4ELi2ELi4ELi8ELi4ELi2ELi2ELi1ELi1ELi1ELi8ELi32ELi4EEvPfS0_S0_iii_param_1];
	ld.param.u64 	%rd33, [_Z15matmul_noadjustILi64ELi64ELi32ELi4ELi4ELi4ELi4ELi2ELi4ELi8ELi4ELi2ELi2ELi1ELi1ELi1ELi8ELi32ELi4EEvPfS0_S0_iii_param_0];
	cvta.to.global.u64 	%rd14, %rd33;
	add.s64 	%rd16, %rd14, %rd6;
	mul.wide.s32 	%rd17, %r100, 4;
	add.s64 	%rd18, %rd16, %rd17;
	ld.global.v4.f32 	{%f923, %f922, %f921, %f920}, [%rd18];
	ld.global.v4.f32 	{%f919, %f918, %f917, %f916}, [%rd18+128];
	cvta.to.global.u64 	%rd19, %rd34;
	add.s64 	%rd21, %rd19, %rd8;
	mul.wide.s32 	%rd22, %r101, 4;
	add.s64 	%rd23, %rd21, %rd22;
	ld.global.v4.f32 	{%f931, %f930, %f929, %f928}, [%rd23];
	ld.global.v4.f32 	{%f927, %f926, %f925, %f924}, [%rd23+128];
$L__BB1_4:
	setp.ge.s32 	%p3, %r102, %r23;
	mov.u32 	%r59, %tid.x;
	and.b32  	%r60, %r59, 284;
	shr.u32 	%r61, %r59, 1;
	and.b32  	%r62, %r61, 64;
	or.b32  	%r63, %r62, %r60;
	mov.u32 	%r64, _ZZ15matmul_noadjustILi64ELi64ELi32ELi4ELi4ELi4ELi4ELi2ELi4ELi8ELi4ELi2ELi2ELi1ELi1ELi1ELi8ELi32ELi4EEvPfS0_S0_iiiE9LDSMemory;
	add.s32 	%r65, %r64, %r63;
	ld.shared.f32 	%f116, [%r65];
	ld.shared.f32 	%f117, [%r65+32];
	ld.shared.f32 	%f118, [%r65+128];
	ld.shared.f32 	%f119, [%r65+160];
	shl.b32 	%r66, %r9, 2;
	add.s32 	%r67, %r64, 16384;
	add.s32 	%r68, %r67, %r66;
	ld.shared.f32 	%f120, [%r68];
	ld.shared.f32 	%f121, [%r68+16];
	ld.shared.f32 	%f122, [%r68+128];
	ld.shared.f32 	%f123, [%r68+144];
	xor.b32  	%r17, %r104, 1;
	shl.b32 	%r69, %r104, 11;
	xor.b32  	%r70, %r69, 2048;
	shl.b32 	%r71, %r104, 13;
	xor.b32  	%r72, %r71, 8192;
	add.s32 	%r73, %r65, %r72;
	ld.shared.f32 	%f124, [%r73+256];
	ld.shared.f32 	%f125, [%r73+288];
	ld.shared.f32 	%f126, [%r73+384];
	ld.shared.f32 	%f127, [%r73+416];
	or.b32  	%r74, %r9, %r70;
	shl.b32 	%r75, %r74, 2;
	add.s32 	%r76, %r67, %r75;
	ld.shared.f32 	%f128, [%r76+256];
	ld.shared.f32 	%f129, [%r76+272];
	ld.shared.f32 	%f130, [%r76+384];
	ld.shared.f32 	%f131, [%r76+400];
	fma.rn.f32 	%f132, %f116, %f120, %f899;
	fma.rn.f32 	%f133, %f116, %f121, %f898;
	fma.rn.f32 	%f134, %f116, %f122, %f897;
	fma.rn.f32 	%f135, %f116, %f123, %f896;
	fma.rn.f32 	%f136, %f117, %f120, %f895;
	fma.rn.f32 	%f137, %f117, %f121, %f894;
	fma.rn.f32 	%f138, %f117, %f122, %f893;
	fma.rn.f32 	%f139, %f117, %f123, %f892;
	fma.rn.f32 	%f140, %f118, %f120, %f891;
	fma.rn.f32 	%f141, %f118, %f121, %f890;
	fma.rn.f32 	%f142, %f118, %f122, %f889;
	fma.rn.f32 	%f143, %f118, %f123, %f888;
	fma.rn.f32 	%f144, %f119, %f120, %f887;
	fma.rn.f32 	%f145, %f119, %f121, %f886;
	fma.rn.f32 	%f146, %f119, %f122, %f885;
	fma.rn.f32 	%f147, %f119, %f123, %f884;
	ld.shared.f32 	%f148, [%r73+512];
	ld.shared.f32 	%f149, [%r73+544];
	ld.shared.f32 	%f150, [%r73+640];
	ld.shared.f32 	%f151, [%r73+672];
	ld.shared.f32 	%f152, [%r76+512];
	ld.shared.f32 	%f153, [%r76+528];
	ld.shared.f32 	%f154, [%r76+640];
	ld.shared.f32 	%f155, [%r76+656];
	fma.rn.f32 	%f156, %f124, %f128, %f132;
	fma.rn.f32 	%f157, %f124, %f129, %f133;
	fma.rn.f32 	%f158, %f124, %f130, %f134;
	fma.rn.f32 	%f159, %f124, %f131, %f135;
	fma.rn.f32 	%f160, %f125, %f128, %f136;
	fma.rn.f32 	%f161, %f125, %f129, %f137;
	fma.rn.f32 	%f162, %f125, %f130, %f138;
	fma.rn.f32 	%f163, %f125, %f131, %f139;
	fma.rn.f32 	%f164, %f126, %f128, %f140;
	fma.rn.f32 	%f165, %f126, %f129, %f141;
	fma.rn.f32 	%f166, %f126, %f130, %f142;
	fma.rn.f32 	%f167, %f126, %f131, %f143;
	fma.rn.f32 	%f168, %f127, %f128, %f144;
	fma.rn.f32 	%f169, %f127, %f129, %f145;
	fma.rn.f32 	%f170, %f127, %f130, %f146;
	fma.rn.f32 	%f171, %f127, %f131, %f147;
	ld.shared.f32 	%f172, [%r73+768];
	ld.shared.f32 	%f173, [%r73+800];
	ld.shared.f32 	%f174, [%r73+896];
	ld.shared.f32 	%f175, [%r73+928];
	ld.shared.f32 	%f176, [%r76+768];
	ld.shared.f32 	%f177, [%r76+784];
	ld.shared.f32 	%f178, [%r76+896];
	ld.shared.f32 	%f179, [%r76+912];
	fma.rn.f32 	%f180, %f148, %f152, %f156;
	fma.rn.f32 	%f181, %f148, %f153, %f157;
	fma.rn.f32 	%f182, %f148, %f154, %f158;
	fma.rn.f32 	%f183, %f148, %f155, %f159;
	fma.rn.f32 	%f184, %f149, %f152, %f160;
	fma.rn.f32 	%f185, %f149, %f153, %f161;
	fma.rn.f32 	%f186, %f149, %f154, %f162;
	fma.rn.f32 	%f187, %f149, %f155, %f163;
	fma.rn.f32 	%f188, %f150, %f152, %f164;
	fma.rn.f32 	%f189, %f150, %f153, %f165;
	fma.rn.f32 	%f190, %f150, %f154, %f166;
	fma.rn.f32 	%f191, %f150, %f155, %f167;
	fma.rn.f32 	%f192, %f151, %f152, %f168;
	fma.rn.f32 	%f193, %f151, %f153, %f169;
	fma.rn.f32 	%f194, %f151, %f154, %f170;
	fma.rn.f32 	%f195, %f151, %f155, %f171;
	ld.shared.f32 	%f196, [%r73+1024];
	ld.shared.f32 	%f197, [%r73+1056];
	ld.shared.f32 	%f198, [%r73+1152];
	ld.shared.f32 	%f199, [%r73+1184];
	ld.shared.f32 	%f200, [%r76+1024];
	ld.shared.f32 	%f201, [%r76+1040];
	ld.shared.f32 	%f202, [%r76+1152];
	ld.shared.f32 	%f203, [%r76+1168];
	fma.rn.f32 	%f204, %f172, %f176, %f180;
	fma.rn.f32 	%f205, %f172, %f177, %f181;
	fma.rn.f32 	%f206, %f172, %f178, %f182;
	fma.rn.f32 	%f207, %f172, %f179, %f183;
	fma.rn.f32 	%f208, %f173, %f176, %f184;
	fma.rn.f32 	%f209, %f173, %f177, %f185;
	fma.rn.f32 	%f210, %f173, %f178, %f186;
	fma.rn.f32 	%f211, %f173, %f179, %f187;
	fma.rn.f32 	%f212, %f174, %f176, %f188;
	fma.rn.f32 	%f213, %f174, %f177, %f189;
	fma.rn.f32 	%f214, %f174, %f178, %f190;
	fma.rn.f32 	%f215, %f174, %f179, %f191;
	fma.rn.f32 	%f216, %f175, %f176, %f192;
	fma.rn.f32 	%f217, %f175, %f177, %f193;
	fma.rn.f32 	%f218, %f175, %f178, %f194;
	fma.rn.f32 	%f219, %f175, %f179, %f195;
	ld.shared.f32 	%f220, [%r73+1280];
	ld.shared.f32 	%f221, [%r73+1312];
	ld.shared.f32 	%f222, [%r73+1408];
	ld.shared.f32 	%f223, [%r73+1440];
	ld.shared.f32 	%f224, [%r76+1280];
	ld.shared.f32 	%f225, [%r76+1296];
	ld.shared.f32 	%f226, [%r76+1408];
	ld.shared.f32 	%f227, [%r76+1424];
	fma.rn.f32 	%f228, %f196, %f200, %f204;
	fma.rn.f32 	%f229, %f196, %f201, %f205;
	fma.rn.f32 	%f230, %f196, %f202, %f206;
	fma.rn.f32 	%f231, %f196, %f203, %f207;
	fma.rn.f32 	%f232, %f197, %f200, %f208;
	fma.rn.f32 	%f233, %f197, %f201, %f209;
	fma.rn.f32 	%f234, %f197, %f202, %f210;
	fma.rn.f32 	%f235, %f197, %f203, %f211;
	fma.rn.f32 	%f236, %f198, %f200, %f212;
	fma.rn.f32 	%f237, %f198, %f201, %f213;
	fma.rn.f32 	%f238, %f198, %f202, %f214;
	fma.rn.f32 	%f239, %f198, %f203, %f215;
	fma.rn.f32 	%f240, %f199, %f200, %f216;
	fma.rn.f32 	%f241, %f199, %f201, %f217;
	fma.rn.f32 	%f242, %f199, %f202, %f218;
	fma.rn.f32 	%f243, %f199, %f203, %f219;
	ld.shared.f32 	%f244, [%r73+1536];
	ld.shared.f32 	%f245, [%r73+1568];
	ld.shared.f32 	%f246, [%r73+1664];
	ld.shared.f32 	%f247, [%r73+1696];
	ld.shared.f32 	%f248, [%r76+1536];
	ld.shared.f32 	%f249, [%r76+1552];
	ld.shared.f32 	%f250, [%r76+1664];
	ld.shared.f32 	%f251, [%r76+1680];
	fma.rn.f32 	%f252, %f220, %f224, %f228;
	fma.rn.f32 	%f253, %f220, %f225, %f229;
	fma.rn.f32 	%f254, %f220, %f226, %f230;
	fma.rn.f32 	%f255, %f220, %f227, %f231;
	fma.rn.f32 	%f256, %f221, %f224, %f232;
	fma.rn.f32 	%f257, %f221, %f225, %f233;
	fma.rn.f32 	%f258, %f221, %f226, %f234;
	fma.rn.f32 	%f259, %f221, %f227, %f235;
	fma.rn.f32 	%f260, %f222, %f224, %f236;
	fma.rn.f32 	%f261, %f222, %f225, %f237;
	fma.rn.f32 	%f262, %f222, %f226, %f238;
	fma.rn.f32 	%f263, %f222, %f227, %f239;
	fma.rn.f32 	%f264, %f223, %f224, %f240;
	fma.rn.f32 	%f265, %f223, %f225, %f241;
	fma.rn.f32 	%f266, %f223, %f226, %f242;
	fma.rn.f32 	%f267, %f223, %f227, %f243;
	ld.shared.f32 	%f268, [%r73+1792];
	ld.shared.f32 	%f269, [%r73+1824];
	ld.shared.f32 	%f270, [%r73+1920];
	ld.shared.f32 	%f271, [%r73+1952];
	ld.shared.f32 	%f272, [%r76+1792];
	ld.shared.f32 	%f273, [%r76+1808];
	ld.shared.f32 	%f274, [%r76+1920];
	ld.shared.f32 	%f275, [%r76+1936];
	fma.rn.f32 	%f276, %f244, %f248, %f252;
	fma.rn.f32 	%f277, %f244, %f249, %f253;
	fma.rn.f32 	%f278, %f244, %f250, %f254;
	fma.rn.f32 	%f279, %f244, %f251, %f255;
	fma.rn.f32 	%f280, %f245, %f248, %f256;
	fma.rn.f32 	%f281, %f245, %f249, %f257;
	fma.rn.f32 	%f282, %f245, %f250, %f258;
	fma.rn.f32 	%f283, %f245, %f251, %f259;
	fma.rn.f32 	%f284, %f246, %f248, %f260;
	fma.rn.f32 	%f285, %f246, %f249, %f261;
	fma.rn.f32 	%f286, %f246, %f250, %f262;
	fma.rn.f32 	%f287, %f246, %f251, %f263;
	fma.rn.f32 	%f288, %f247, %f248, %f264;
	fma.rn.f32 	%f289, %f247, %f249, %f265;
	fma.rn.f32 	%f290, %f247, %f250, %f266;
	fma.rn.f32 	%f291, %f247, %f251, %f267;
	ld.shared.f32 	%f292, [%r73+2048];
	ld.shared.f32 	%f293, [%r73+2080];
	ld.shared.f32 	%f294, [%r73+2176];
	ld.shared.f32 	%f295, [%r73+2208];
	ld.shared.f32 	%f296, [%r76+2048];
	ld.shared.f32 	%f297, [%r76+2064];
	ld.shared.f32 	%f298, [%r76+2176];
	ld.shared.f32 	%f299, [%r76+2192];
	fma.rn.f32 	%f300, %f268, %f272, %f276;
	fma.rn.f32 	%f301, %f268, %f273, %f277;
	fma.rn.f32 	%f302, %f268, %f274, %f278;
	fma.rn.f32 	%f303, %f268, %f275, %f279;
	fma.rn.f32 	%f304, %f269, %f272, %f280;
	fma.rn.f32 	%f305, %f269, %f273, %f281;
	fma.rn.f32 	%f306, %f269, %f274, %f282;
	fma.rn.f32 	%f307, %f269, %f275, %f283;
	fma.rn.f32 	%f308, %f270, %f272, %f284;
	fma.rn.f32 	%f309, %f270, %f273, %f285;
	fma.rn.f32 	%f310, %f270, %f274, %f286;
	fma.rn.f32 	%f311, %f270, %f275, %f287;
	fma.rn.f32 	%f312, %f271, %f272, %f288;
	fma.rn.f32 	%f313, %f271, %f273, %f289;
	fma.rn.f32 	%f314, %f271, %f274, %f290;
	fma.rn.f32 	%f315, %f271, %f275, %f291;
	ld.shared.f32 	%f316, [%r73+2304];
	ld.shared.f32 	%f317, [%r73+2336];
	ld.shared.f32 	%f318, [%r73+2432];
	ld.shared.f32 	%f319, [%r73+2464];
	ld.shared.f32 	%f320, [%r76+2304];
	ld.shared.f32 	%f321, [%r76+2320];
	ld.shared.f32 	%f322, [%r76+2432];
	ld.shared.f32 	%f323, [%r76+2448];
	fma.rn.f32 	%f324, %f292, %f296, %f300;
	fma.rn.f32 	%f325, %f292, %f297, %f301;
	fma.rn.f32 	%f326, %f292, %f298, %f302;
	fma.rn.f32 	%f327, %f292, %f299, %f303;
	fma.rn.f32 	%f328, %f293, %f296, %f304;
	fma.rn.f32 	%f329, %f293, %f297, %f305;
	fma.rn.f32 	%f330, %f293, %f298, %f306;
	fma.rn.f32 	%f331, %f293, %f299, %f307;
	fma.rn.f32 	%f332, %f294, %f296, %f308;
	fma.rn.f32 	%f333, %f294, %f297, %f309;
	fma.rn.f32 	%f334, %f294, %f298, %f310;
	fma.rn.f32 	%f335, %f294, %f299, %f311;
	fma.rn.f32 	%f336, %f295, %f296, %f312;
	fma.rn.f32 	%f337, %f295, %f297, %f313;
	fma.rn.f32 	%f338, %f295, %f298, %f314;
	fma.rn.f32 	%f339, %f295, %f299, %f315;
	ld.shared.f32 	%f340, [%r73+2560];
	ld.shared.f32 	%f341, [%r73+2592];
	ld.shared.f32 	%f342, [%r73+2688];
	ld.shared.f32 	%f343, [%r73+2720];
	ld.shared.f32 	%f344, [%r76+2560];
	ld.shared.f32 	%f345, [%r76+2576];
	ld.shared.f32 	%f346, [%r76+2688];
	ld.shared.f32 	%f347, [%r76+2704];
	fma.rn.f32 	%f348, %f316, %f320, %f324;
	fma.rn.f32 	%f349, %f316, %f321, %f325;
	fma.rn.f32 	%f350, %f316, %f322, %f326;
	fma.rn.f32 	%f351, %f316, %f323, %f327;
	fma.rn.f32 	%f352, %f317, %f320, %f328;
	fma.rn.f32 	%f353, %f317, %f321, %f329;
	fma.rn.f32 	%f354, %f317, %f322, %f330;
	fma.rn.f32 	%f355, %f317, %f323, %f331;
	fma.rn.f32 	%f356, %f318, %f320, %f332;
	fma.rn.f32 	%f357, %f318, %f321, %f333;
	fma.rn.f32 	%f358, %f318, %f322, %f334;
	fma.rn.f32 	%f359, %f318, %f323, %f335;
	fma.rn.f32 	%f360, %f319, %f320, %f336;
	fma.rn.f32 	%f361, %f319, %f321, %f337;
	fma.rn.f32 	%f362, %f319, %f322, %f338;
	fma.rn.f32 	%f363, %f319, %f323, %f339;
	ld.shared.f32 	%f364, [%r73+2816];
	ld.shared.f32 	%f365, [%r73+2848];
	ld.shared.f32 	%f366, [%r73+2944];
	ld.shared.f32 	%f367, [%r73+2976];
	ld.shared.f32 	%f368, [%r76+2816];
	ld.shared.f32 	%f369, [%r76+2832];
	ld.shared.f32 	%f370, [%r76+2944];
	ld.shared.f32 	%f371, [%r76+2960];
	fma.rn.f32 	%f372, %f340, %f344, %f348;
	fma.rn.f32 	%f373, %f340, %f345, %f349;
	fma.rn.f32 	%f374, %f340, %f346, %f350;
	fma.rn.f32 	%f375, %f340, %f347, %f351;
	fma.rn.f32 	%f376, %f341, %f344, %f352;
	fma.rn.f32 	%f377, %f341, %f345, %f353;
	fma.rn.f32 	%f378, %f341, %f346, %f354;
	fma.rn.f32 	%f379, %f341, %f347, %f355;
	fma.rn.f32 	%f380, %f342, %f344, %f356;
	fma.rn.f32 	%f381, %f342, %f345, %f357;
	fma.rn.f32 	%f382, %f342, %f346, %f358;
	fma.rn.f32 	%f383, %f342, %f347, %f359;
	fma.rn.f32 	%f384, %f343, %f344, %f360;
	fma.rn.f32 	%f385, %f343, %f345, %f361;
	fma.rn.f32 	%f386, %f343, %f346, %f362;
	fma.rn.f32 	%f387, %f343, %f347, %f363;
	ld.shared.f32 	%f388, [%r73+3072];
	ld.shared.f32 	%f389, [%r73+3104];
	ld.shared.f32 	%f390, [%r73+3200];
	ld.shared.f32 	%f391, [%r73+3232];
	ld.shared.f32 	%f392, [%r76+3072];
	ld.shared.f32 	%f393, [%r76+3088];
	ld.shared.f32 	%f394, [%r76+3200];
	ld.shared.f32 	%f395, [%r76+3216];
	fma.rn.f32 	%f396, %f364, %f368, %f372;
	fma.rn.f32 	%f397, %f364, %f369, %f373;
	fma.rn.f32 	%f398, %f364, %f370, %f374;
	fma.rn.f32 	%f399, %f364, %f371, %f375;
	fma.rn.f32 	%f400, %f365, %f368, %f376;
	fma.rn.f32 	%f401, %f365, %f369, %f377;
	fma.rn.f32 	%f402, %f365, %f370, %f378;
	fma.rn.f32 	%f403, %f365, %f371, %f379;
	fma.rn.f32 	%f404, %f366, %f368, %f380;
	fma.rn.f32 	%f405, %f366, %f369, %f381;
	fma.rn.f32 	%f406, %f366, %f370, %f382;
	fma.rn.f32 	%f407, %f366, %f371, %f383;
	fma.rn.f32 	%f408, %f367, %f368, %f384;
	fma.rn.f32 	%f409, %f367, %f369, %f385;
	fma.rn.f32 	%f410, %f367, %f370, %f386;
	fma.rn.f32 	%f411, %f367, %f371, %f387;
	ld.shared.f32 	%f412, [%r73+3328];
	ld.shared.f32 	%f413, [%r73+3360];
	ld.shared.f32 	%f414, [%r73+3456];
	ld.shared.f32 	%f415, [%r73+3488];
	ld.shared.f32 	%f416, [%r76+3328];
	ld.shared.f32 	%f417, [%r76+3344];
	ld.shared.f32 	%f418, [%r76+3456];
	ld.shared.f32 	%f419, [%r76+3472];
	fma.rn.f32 	%f420, %f388, %f392, %f396;
	fma.rn.f32 	%f421, %f388, %f393, %f397;
	fma.rn.f32 	%f422, %f388, %f394, %f398;
	fma.rn.f32 	%f423, %f388, %f395, %f399;
	fma.rn.f32 	%f424, %f389, %f392, %f400;
	fma.rn.f32 	%f425, %f389, %f393, %f401;
	fma.rn.f32 	%f426, %f389, %f394, %f402;
	fma.rn.f32 	%f427, %f389, %f395, %f403;
	fma.rn.f32 	%f428, %f390, %f392, %f404;
	fma.rn.f32 	%f429, %f390, %f393, %f405;
	fma.rn.f32 	%f430, %f390, %f394, %f406;
	fma.rn.f32 	%f431, %f390, %f395, %f407;
	fma.rn.f32 	%f432, %f391, %f392, %f408;
	fma.rn.f32 	%f433, %f391, %f393, %f409;
	fma.rn.f32 	%f434, %f391, %f394, %f410;
	fma.rn.f32 	%f435, %f391, %f395, %f411;
	ld.shared.f32 	%f436, [%r73+3584];
	ld.shared.f32 	%f437, [%r73+3616];
	ld.shared.f32 	%f438, [%r73+3712];
	ld.shared.f32 	%f439, [%r73+3744];
	ld.shared.f32 	%f440, [%r76+3584];
	ld.shared.f32 	%f441, [%r76+3600];
	ld.shared.f32 	%f442, [%r76+3712];
	ld.shared.f32 	%f443, [%r76+3728];
	fma.rn.f32 	%f444, %f412, %f416, %f420;
	fma.rn.f32 	%f445, %f412, %f417, %f421;
	fma.rn.f32 	%f446, %f412, %f418, %f422;
	fma.rn.f32 	%f447, %f412, %f419, %f423;
	fma.rn.f32 	%f448, %f413, %f416, %f424;
	fma.rn.f32 	%f449, %f413, %f417, %f425;
	fma.rn.f32 	%f450, %f413, %f418, %f426;
	fma.rn.f32 	%f451, %f413, %f419, %f427;
	fma.rn.f32 	%f452, %f414, %f416, %f428;
	fma.rn.f32 	%f453, %f414, %f417, %f429;
	fma.rn.f32 	%f454, %f414, %f418, %f430;
	fma.rn.f32 	%f455, %f414, %f419, %f431;
	fma.rn.f32 	%f456, %f415, %f416, %f432;
	fma.rn.f32 	%f457, %f415, %f417, %f433;
	fma.rn.f32 	%f458, %f415, %f418, %f434;
	fma.rn.f32 	%f459, %f415, %f419, %f435;
	ld.shared.f32 	%f460, [%r73+3840];
	ld.shared.f32 	%f461, [%r73+3872];
	ld.shared.f32 	%f462, [%r73+3968];
	ld.shared.f32 	%f463, [%r73+4000];
	ld.shared.f32 	%f464, [%r76+3840];
	ld.shared.f32 	%f465, [%r76+3856];
	ld.shared.f32 	%f466, [%r76+3968];
	ld.shared.f32 	%f467, [%r76+3984];
	fma.rn.f32 	%f468, %f436, %f440, %f444;
	fma.rn.f32 	%f469, %f436, %f441, %f445;
	fma.rn.f32 	%f470, %f436, %f442, %f446;
	fma.rn.f32 	%f471, %f436, %f443, %f447;
	fma.rn.f32 	%f472, %f437, %f440, %f448;
	fma.rn.f32 	%f473, %f437, %f441, %f449;
	fma.rn.f32 	%f474, %f437, %f442, %f450;
	fma.rn.f32 	%f475, %f437, %f443, %f451;
	fma.rn.f32 	%f476, %f438, %f440, %f452;
	fma.rn.f32 	%f477, %f438, %f441, %f453;
	fma.rn.f32 	%f478, %f438, %f442, %f454;
	fma.rn.f32 	%f479, %f438, %f443, %f455;
	fma.rn.f32 	%f480, %f439, %f440, %f456;
	fma.rn.f32 	%f481, %f439, %f441, %f457;
	fma.rn.f32 	%f482, %f439, %f442, %f458;
	fma.rn.f32 	%f483, %f439, %f443, %f459;
	ld.shared.f32 	%f484, [%r73+4096];
	ld.shared.f32 	%f485, [%r73+4128];
	ld.shared.f32 	%f486, [%r73+4224];
	ld.shared.f32 	%f487, [%r73+4256];
	ld.shared.f32 	%f488, [%r76+4096];
	ld.shared.f32 	%f489, [%r76+4112];
	ld.shared.f32 	%f490, [%r76+4224];
	ld.shared.f32 	%f491, [%r76+4240];
	fma.rn.f32 	%f492, %f460, %f464, %f468;
	fma.rn.f32 	%f493, %f460, %f465, %f469;
	fma.rn.f32 	%f494, %f460, %f466, %f470;
	fma.rn.f32 	%f495, %f460, %f467, %f471;
	fma.rn.f32 	%f496, %f461, %f464, %f472;
	fma.rn.f32 	%f497, %f461, %f465, %f473;
	fma.rn.f32 	%f498, %f461, %f466, %f474;
	fma.rn.f32 	%f499, %f461, %f467, %f475;
	fma.rn.f32 	%f500, %f462, %f464, %f476;
	fma.rn.f32 	%f501, %f462, %f465, %f477;
	fma.rn.f32 	%f502, %f462, %f466, %f478;
	fma.rn.f32 	%f503, %f462, %f467, %f479;
	fma.rn.f32 	%f504, %f463, %f464, %f480;
	fma.rn.f32 	%f505, %f463, %f465, %f481;
	fma.rn.f32 	%f506, %f463, %f466, %f482;
	fma.rn.f32 	%f507, %f463, %f467, %f483;
	ld.shared.f32 	%f508, [%r73+4352];
	ld.shared.f32 	%f509, [%r73+4384];
	ld.shared.f32 	%f510, [%r73+4480];
	ld.shared.f32 	%f511, [%r73+4512];
	ld.shared.f32 	%f512, [%r76+4352];
	ld.shared.f32 	%f513, [%r76+4368];
	ld.shared.f32 	%f514, [%r76+4480];
	ld.shared.f32 	%f515, [%r76+4496];
	fma.rn.f32 	%f516, %f484, %f488, %f492;
	fma.rn.f32 	%f517, %f484, %f489, %f493;
	fma.rn.f32 	%f518, %f484, %f490, %f494;
	fma.rn.f32 	%f519, %f484, %f491, %f495;
	fma.rn.f32 	%f520, %f485, %f488, %f496;
	fma.rn.f32 	%f521, %f485, %f489, %f497;
	fma.rn.f32 	%f522, %f485, %f490, %f498;
	fma.rn.f32 	%f523, %f485, %f491, %f499;
	fma.rn.f32 	%f524, %f486, %f488, %f500;
	fma.rn.f32 	%f525, %f486, %f489, %f501;
	fma.rn.f32 	%f526, %f486, %f490, %f502;
	fma.rn.f32 	%f527, %f486, %f491, %f503;
	fma.rn.f32 	%f528, %f487, %f488, %f504;
	fma.rn.f32 	%f529, %f487, %f489, %f505;
	fma.rn.f32 	%f530, %f487, %f490, %f506;
	fma.rn.f32 	%f531, %f487, %f491, %f507;
	ld.shared.f32 	%f532, [%r73+4608];
	ld.shared.f32 	%f533, [%r73+4640];
	ld.shared.f32 	%f534, [%r73+4736];
	ld.shared.f32 	%f535, [%r73+4768];
	ld.shared.f32 	%f536, [%r76+4608];
	ld.shared.f32 	%f537, [%r76+4624];
	ld.shared.f32 	%f538, [%r76+4736];
	ld.shared.f32 	%f539, [%r76+4752];
	fma.rn.f32 	%f540, %f508, %f512, %f516;
	fma.rn.f32 	%f541, %f508, %f513, %f517;
	fma.rn.f32 	%f542, %f508, %f514, %f518;
	fma.rn.f32 	%f543, %f508, %f515, %f519;
	fma.rn.f32 	%f544, %f509, %f512, %f520;
	fma.rn.f32 	%f545, %f509, %f513, %f521;
	fma.rn.f32 	%f546, %f509, %f514, %f522;
	fma.rn.f32 	%f547, %f509, %f515, %f523;
	fma.rn.f32 	%f548, %f510, %f512, %f524;
	fma.rn.f32 	%f549, %f510, %f513, %f525;
	fma.rn.f32 	%f550, %f510, %f514, %f526;
	fma.rn.f32 	%f551, %f510, %f515, %f527;
	fma.rn.f32 	%f552, %f511, %f512, %f528;
	fma.rn.f32 	%f553, %f511, %f513, %f529;
	fma.rn.f32 	%f554, %f511, %f514, %f530;
	fma.rn.f32 	%f555, %f511, %f515, %f531;
	ld.shared.f32 	%f556, [%r73+4864];
	ld.shared.f32 	%f557, [%r73+4896];
	ld.shared.f32 	%f558, [%r73+4992];
	ld.shared.f32 	%f559, [%r73+5024];
	ld.shared.f32 	%f560, [%r76+4864];
	ld.shared.f32 	%f561, [%r76+4880];
	ld.shared.f32 	%f562, [%r76+4992];
	ld.shared.f32 	%f563, [%r76+5008];
	fma.rn.f32 	%f564, %f532, %f536, %f540;
	fma.rn.f32 	%f565, %f532, %f537, %f541;
	fma.rn.f32 	%f566, %f532, %f538, %f542;
	fma.rn.f32 	%f567, %f532, %f539, %f543;
	fma.rn.f32 	%f568, %f533, %f536, %f544;
	fma.rn.f32 	%f569, %f533, %f537, %f545;
	fma.rn.f32 	%f570, %f533, %f538, %f546;
	fma.rn.f32 	%f571, %f533, %f539, %f547;
	fma.rn.f32 	%f572, %f534, %f536, %f548;
	fma.rn.f32 	%f573, %f534, %f537, %f549;
	fma.rn.f32 	%f574, %f534, %f538, %f550;
	fma.rn.f32 	%f575, %f534, %f539, %f551;
	fma.rn.f32 	%f576, %f535, %f536, %f552;
	fma.rn.f32 	%f577, %f535, %f537, %f553;
	fma.rn.f32 	%f578, %f535, %f538, %f554;
	fma.rn.f32 	%f579, %f535, %f539, %f555;
	ld.shared.f32 	%f580, [%r73+5120];
	ld.shared.f32 	%f581, [%r73+5152];
	ld.shared.f32 	%f582, [%r73+5248];
	ld.shared.f32 	%f583, [%r73+5280];
	ld.shared.f32 	%f584, [%r76+5120];
	ld.shared.f32 	%f585, [%r76+5136];
	ld.shared.f32 	%f586, [%r76+5248];
	ld.shared.f32 	%f587, [%r76+5264];
	fma.rn.f32 	%f588, %f556, %f560, %f564;
	fma.rn.f32 	%f589, %f556, %f561, %f565;
	fma.rn.f32 	%f590, %f556, %f562, %f566;
	fma.rn.f32 	%f591, %f556, %f563, %f567;
	fma.rn.f32 	%f592, %f557, %f560, %f568;
	fma.rn.f32 	%f593, %f557, %f561, %f569;
	fma.rn.f32 	%f594, %f557, %f562, %f570;
	fma.rn.f32 	%f595, %f557, %f563, %f571;
	fma.rn.f32 	%f596, %f558, %f560, %f572;
	fma.rn.f32 	%f597, %f558, %f561, %f573;
	fma.rn.f32 	%f598, %f558, %f562, %f574;
	fma.rn.f32 	%f599, %f558, %f563, %f575;
	fma.rn.f32 	%f600, %f559, %f560, %f576;
	fma.rn.f32 	%f601, %f559, %f561, %f577;
	fma.rn.f32 	%f602, %f559, %f562, %f578;
	fma.rn.f32 	%f603, %f559, %f563, %f579;
	ld.shared.f32 	%f604, [%r73+5376];
	ld.shared.f32 	%f605, [%r73+5408];
	ld.shared.f32 	%f606, [%r73+5504];
	ld.shared.f32 	%f607, [%r73+5536];
	ld.shared.f32 	%f608, [%r76+5376];
	ld.shared.f32 	%f609, [%r76+5392];
	ld.shared.f32 	%f610, [%r76+5504];
	ld.shared.f32 	%f611, [%r76+5520];
	fma.rn.f32 	%f612, %f580, %f584, %f588;
	fma.rn.f32 	%f613, %f580, %f585, %f589;
	fma.rn.f32 	%f614, %f580, %f586, %f590;
	fma.rn.f32 	%f615, %f580, %f587, %f591;
	fma.rn.f32 	%f616, %f581, %f584, %f592;
	fma.rn.f32 	%f617, %f581, %f585, %f593;
	fma.rn.f32 	%f618, %f581, %f586, %f594;
	fma.rn.f32 	%f619, %f581, %f587, %f595;
	fma.rn.f32 	%f620, %f582, %f584, %f596;
	fma.rn.f32 	%f621, %f582, %f585, %f597;
	fma.rn.f32 	%f622, %f582, %f586, %f598;
	fma.rn.f32 	%f623, %f582, %f587, %f599;
	fma.rn.f32 	%f624, %f583, %f584, %f600;
	fma.rn.f32 	%f625, %f583, %f585, %f601;
	fma.rn.f32 	%f626, %f583, %f586, %f602;
	fma.rn.f32 	%f627, %f583, %f587, %f603;
	ld.shared.f32 	%f628, [%r73+5632];
	ld.shared.f32 	%f629, [%r73+5664];
	ld.shared.f32 	%f630, [%r73+5760];
	ld.shared.f32 	%f631, [%r73+5792];
	ld.shared.f32 	%f632, [%r76+5632];
	ld.shared.f32 	%f633, [%r76+5648];
	ld.shared.f32 	%f634, [%r76+5760];
	ld.shared.f32 	%f635, [%r76+5776];
	fma.rn.f32 	%f636, %f604, %f608, %f612;
	fma.rn.f32 	%f637, %f604, %f609, %f613;
	fma.rn.f32 	%f638, %f604, %f610, %f614;
	fma.rn.f32 	%f639, %f604, %f611, %f615;
	fma.rn.f32 	%f640, %f605, %f608, %f616;
	fma.rn.f32 	%f641, %f605, %f609, %f617;
	fma.rn.f32 	%f642, %f605, %f610, %f618;
	fma.rn.f32 	%f643, %f605, %f611, %f619;
	fma.rn.f32 	%f644, %f606, %f608, %f620;
	fma.rn.f32 	%f645, %f606, %f609, %f621;
	fma.rn.f32 	%f646, %f606, %f610, %f622;
	fma.rn.f32 	%f647, %f606, %f611, %f623;
	fma.rn.f32 	%f648, %f607, %f608, %f624;
	fma.rn.f32 	%f649, %f607, %f609, %f625;
	fma.rn.f32 	%f650, %f607, %f610, %f626;
	fma.rn.f32 	%f651, %f607, %f611, %f627;
	ld.shared.f32 	%f652, [%r73+5888];
	ld.shared.f32 	%f653, [%r73+5920];
	ld.shared.f32 	%f654, [%r73+6016];
	ld.shared.f32 	%f655, [%r73+6048];
	ld.shared.f32 	%f656, [%r76+5888];
	ld.shared.f32 	%f657, [%r76+5904];
	ld.shared.f32 	%f658, [%r76+6016];
	ld.shared.f32 	%f659, [%r76+6032];
	fma.rn.f32 	%f660, %f628, %f632, %f636;
	fma.rn.f32 	%f661, %f628, %f633, %f637;
	fma.rn.f32 	%f662, %f628, %f634, %f638;
	fma.rn.f32 	%f663, %f628, %f635, %f639;
	fma.rn.f32 	%f664, %f629, %f632, %f640;
	fma.rn.f32 	%f665, %f629, %f633, %f641;
	fma.rn.f32 	%f666, %f629, %f634, %f642;
	fma.rn.f32 	%f667, %f629, %f635, %f643;
	fma.rn.f32 	%f668, %f630, %f632, %f644;
	fma.rn.f32 	%f669, %f630, %f633, %f645;
	fma.rn.f32 	%f670, %f630, %f634, %f646;
	fma.rn.f32 	%f671, %f630, %f635, %f647;
	fma.rn.f32 	%f672, %f631, %f632, %f648;
	fma.rn.f32 	%f673, %f631, %f633, %f649;
	fma.rn.f32 	%f674, %f631, %f634, %f650;
	fma.rn.f32 	%f675, %f631, %f635, %f651;
	ld.shared.f32 	%f676, [%r73+6144];
	ld.shared.f32 	%f677, [%r73+6176];
	ld.shared.f32 	%f678, [%r73+6272];
	ld.shared.f32 	%f679, [%r73+6304];
	ld.shared.f32 	%f680, [%r76+6144];
	ld.shared.f32 	%f681, [%r76+6160];
	ld.shared.f32 	%f682, [%r76+6272];
	ld.shared.f32 	%f683, [%r76+6288];
	fma.rn.f32 	%f684, %f652, %f656, %f660;
	fma.rn.f32 	%f685, %f652, %f657, %f661;
	fma.rn.f32 	%f686, %f652, %f658, %f662;
	fma.rn.f32 	%f687, %f652, %f659, %f663;
	fma.rn.f32 	%f688, %f653, %f656, %f664;
	fma.rn.f32 	%f689, %f653, %f657, %f665;
	fma.rn.f32 	%f690, %f653, %f658, %f666;
	fma.rn.f32 	%f691, %f653, %f659, %f667;
	fma.rn.f32 	%f692, %f654, %f656, %f668;
	fma.rn.f32 	%f693, %f654, %f657, %f669;
	fma.rn.f32 	%f694, %f654, %f658, %f670;
	fma.rn.f32 	%f695, %f654, %f659, %f671;
	fma.rn.f32 	%f696, %f655, %f656, %f672;
	fma.rn.f32 	%f697, %f655, %f657, %f673;
	fma.rn.f32 	%f698, %f655, %f658, %f674;
	fma.rn.f32 	%f699, %f655, %f659, %f675;
	ld.shared.f32 	%f700, [%r73+6400];
	ld.shared.f32 	%f701, [%r73+6432];
	ld.shared.f32 	%f702, [%r73+6528];
	ld.shared.f32 	%f703, [%r73+6560];
	ld.shared.f32 	%f704, [%r76+6400];
	ld.shared.f32 	%f705, [%r76+6416];
	ld.shared.f32 	%f706, [%r76+6528];
	ld.shared.f32 	%f707, [%r76+6544];
	fma.rn.f32 	%f708, %f676, %f680, %f684;
	fma.rn.f32 	%f709, %f676, %f681, %f685;
	fma.rn.f32 	%f710, %f676, %f682, %f686;
	fma.rn.f32 	%f711, %f676, %f683, %f687;
	fma.rn.f32 	%f712, %f677, %f680, %f688;
	fma.rn.f32 	%f713, %f677, %f681, %f689;
	fma.rn.f32 	%f714, %f677, %f682, %f690;
	fma.rn.f32 	%f715, %f677, %f683, %f691;
	fma.rn.f32 	%f716, %f678, %f680, %f692;
	fma.rn.f32 	%f717, %f678, %f681, %f693;
	fma.rn.f32 	%f718, %f678, %f682, %f694;
	fma.rn.f32 	%f719, %f678, %f683, %f695;
	fma.rn.f32 	%f720, %f679, %f680, %f696;
	fma.rn.f32 	%f721, %f679, %f681, %f697;
	fma.rn.f32 	%f722, %f679, %f682, %f698;
	fma.rn.f32 	%f723, %f679, %f683, %f699;
	ld.shared.f32 	%f724, [%r73+6656];
	ld.shared.f32 	%f725, [%r73+6688];
	ld.shared.f32 	%f726, [%r73+6784];
	ld.shared.f32 	%f727, [%r73+6816];
	ld.shared.f32 	%f728, [%r76+6656];
	ld.shared.f32 	%f729, [%r76+6672];
	ld.shared.f32 	%f730, [%r76+6784];
	ld.shared.f32 	%f731, [%r76+6800];
	fma.rn.f32 	%f732, %f700, %f704, %f708;
	fma.rn.f32 	%f733, %f700, %f705, %f709;
	fma.rn.f32 	%f734, %f700, %f706, %f710;
	fma.rn.f32 	%f735, %f700, %f707, %f711;
	fma.rn.f32 	%f736, %f701, %f704, %f712;
	fma.rn.f32 	%f737, %f701, %f705, %f713;
	fma.rn.f32 	%f738, %f701, %f706, %f714;
	fma.rn.f32 	%f739, %f701, %f707, %f715;
	fma.rn.f32 	%f740, %f702, %f704, %f716;
	fma.rn.f32 	%f741, %f702, %f705, %f717;
	fma.rn.f32 	%f742, %f702, %f706, %f718;
	fma.rn.f32 	%f743, %f702, %f707, %f719;
	fma.rn.f32 	%f744, %f703, %f704, %f720;
	fma.rn.f32 	%f745, %f703, %f705, %f721;
	fma.rn.f32 	%f746, %f703, %f706, %f722;
	fma.rn.f32 	%f747, %f703, %f707, %f723;
	ld.shared.f32 	%f748, [%r73+6912];
	ld.shared.f32 	%f749, [%r73+6944];
	ld.shared.f32 	%f750, [%r73+7040];
	ld.shared.f32 	%f751, [%r73+7072];
	ld.shared.f32 	%f752, [%r76+6912];
	ld.shared.f32 	%f753, [%r76+6928];
	ld.shared.f32 	%f754, [%r76+7040];
	ld.shared.f32 	%f755, [%r76+7056];
	fma.rn.f32 	%f756, %f724, %f728, %f732;
	fma.rn.f32 	%f757, %f724, %f729, %f733;
	fma.rn.f32 	%f758, %f724, %f730, %f734;
	fma.rn.f32 	%f759, %f724, %f731, %f735;
	fma.rn.f32 	%f760, %f725, %f728, %f736;
	fma.rn.f32 	%f761, %f725, %f729, %f737;
	fma.rn.f32 	%f762, %f725, %f730, %f738;
	fma.rn.f32 	%f763, %f725, %f731, %f739;
	fma.rn.f32 	%f764, %f726, %f728, %f740;
	fma.rn.f32 	%f765, %f726, %f729, %f741;
	fma.rn.f32 	%f766, %f726, %f730, %f742;
	fma.rn.f32 	%f767, %f726, %f731, %f743;
	fma.rn.f32 	%f768, %f727, %f728, %f744;
	fma.rn.f32 	%f769, %f727, %f729, %f745;
	fma.rn.f32 	%f770, %f727, %f730, %f746;
	fma.rn.f32 	%f771, %f727, %f731, %f747;
	ld.shared.f32 	%f772, [%r73+7168];
	ld.shared.f32 	%f773, [%r73+7200];
	ld.shared.f32 	%f774, [%r73+7296];
	ld.shared.f32 	%f775, [%r73+7328];
	ld.shared.f32 	%f776, [%r76+7168];
	ld.shared.f32 	%f777, [%r76+7184];
	ld.shared.f32 	%f778, [%r76+7296];
	ld.shared.f32 	%f779, [%r76+7312];
	fma.rn.f32 	%f780, %f748, %f752, %f756;
	fma.rn.f32 	%f781, %f748, %f753, %f757;
	fma.rn.f32 	%f782, %f748, %f754, %f758;
	fma.rn.f32 	%f783, %f748, %f755, %f759;
	fma.rn.f32 	%f784, %f749, %f752, %f760;
	fma.rn.f32 	%f785, %f749, %f753, %f761;
	fma.rn.f32 	%f786, %f749, %f754, %f762;
	fma.rn.f32 	%f787, %f749, %f755, %f763;
	fma.rn.f32 	%f788, %f750, %f752, %f764;
	fma.rn.f32 	%f789, %f750, %f753, %f765;
	fma.rn.f32 	%f790, %f750, %f754, %f766;
	fma.rn.f32 	%f791, %f750, %f755, %f767;
	fma.rn.f32 	%f792, %f751, %f752, %f768;
	fma.rn.f32 	%f793, %f751, %f753, %f769;
	fma.rn.f32 	%f794, %f751, %f754, %f770;
	fma.rn.f32 	%f795, %f751, %f755, %f771;
	ld.shared.f32 	%f796, [%r73+7424];
	ld.shared.f32 	%f797, [%r73+7456];
	ld.shared.f32 	%f798, [%r73+7552];
	ld.shared.f32 	%f799, [%r73+7584];
	ld.shared.f32 	%f800, [%r76+7424];
	ld.shared.f32 	%f801, [%r76+7440];
	ld.shared.f32 	%f802, [%r76+7552];
	ld.shared.f32 	%f803, [%r76+7568];
	fma.rn.f32 	%f804, %f772, %f776, %f780;
	fma.rn.f32 	%f805, %f772, %f777, %f781;
	fma.rn.f32 	%f806, %f772, %f778, %f782;
	fma.rn.f32 	%f807, %f772, %f779, %f783;
	fma.rn.f32 	%f808, %f773, %f776, %f784;
	fma.rn.f32 	%f809, %f773, %f777, %f785;
	fma.rn.f32 	%f810, %f773, %f778, %f786;
	fma.rn.f32 	%f811, %f773, %f779, %f787;
	fma.rn.f32 	%f812, %f774, %f776, %f788;
	fma.rn.f32 	%f813, %f774, %f777, %f789;
	fma.rn.f32 	%f814, %f774, %f778, %f790;
	fma.rn.f32 	%f815, %f774, %f779, %f791;
	fma.rn.f32 	%f816, %f775, %f776, %f792;
	fma.rn.f32 	%f817, %f775, %f777, %f793;
	fma.rn.f32 	%f818, %f775, %f778, %f794;
	fma.rn.f32 	%f819, %f775, %f779, %f795;
	ld.shared.f32 	%f820, [%r73+7680];
	ld.shared.f32 	%f821, [%r73+7712];
	ld.shared.f32 	%f822, [%r73+7808];
	ld.shared.f32 	%f823, [%r73+7840];
	ld.shared.f32 	%f824, [%r76+7680];
	ld.shared.f32 	%f825, [%r76+7696];
	ld.shared.f32 	%f826, [%r76+7808];
	ld.shared.f32 	%f827, [%r76+7824];
	fma.rn.f32 	%f828, %f796, %f800, %f804;
	fma.rn.f32 	%f829, %f796, %f801, %f805;
	fma.rn.f32 	%f830, %f796, %f802, %f806;
	fma.rn.f32 	%f831, %f796, %f803, %f807;
	fma.rn.f32 	%f832, %f797, %f800, %f808;
	fma.rn.f32 	%f833, %f797, %f801, %f809;
	fma.rn.f32 	%f834, %f797, %f802, %f810;
	fma.rn.f32 	%f835, %f797, %f803, %f811;
	fma.rn.f32 	%f836, %f798, %f800, %f812;
	fma.rn.f32 	%f837, %f798, %f801, %f813;
	fma.rn.f32 	%f838, %f798, %f802, %f814;
	fma.rn.f32 	%f839, %f798, %f803, %f815;
	fma.rn.f32 	%f840, %f799, %f800, %f816;
	fma.rn.f32 	%f841, %f799, %f801, %f817;
	fma.rn.f32 	%f842, %f799, %f802, %f818;
	fma.rn.f32 	%f843, %f799, %f803, %f819;
	ld.shared.f32 	%f844, [%r73+7936];
	ld.shared.f32 	%f845, [%r73+7968];
	ld.shared.f32 	%f846, [%r73+8064];
	ld.shared.f32 	%f847, [%r73+8096];
	ld.shared.f32 	%f848, [%r76+7936];
	ld.shared.f32 	%f849, [%r76+7952];
	ld.shared.f32 	%f850, [%r76+8064];
	ld.shared.f32 	%f851, [%r76+8080];
	fma.rn.f32 	%f852, %f820, %f824, %f828;
	fma.rn.f32 	%f853, %f820, %f825, %f829;
	fma.rn.f32 	%f854, %f820, %f826, %f830;
	fma.rn.f32 	%f855, %f820, %f827, %f831;
	fma.rn.f32 	%f856, %f821, %f824, %f832;
	fma.rn.f32 	%f857, %f821, %f825, %f833;
	fma.rn.f32 	%f858, %f821, %f826, %f834;
	fma.rn.f32 	%f859, %f821, %f827, %f835;
	fma.rn.f32 	%f860, %f822, %f824, %f836;
	fma.rn.f32 	%f861, %f822, %f825, %f837;
	fma.rn.f32 	%f862, %f822, %f826, %f838;
	fma.rn.f32 	%f863, %f822, %f827, %f839;
	fma.rn.f32 	%f864, %f823, %f824, %f840;
	fma.rn.f32 	%f865, %f823, %f825, %f841;
	fma.rn.f32 	%f866, %f823, %f826, %f842;
	fma.rn.f32 	%f867, %f823, %f827, %f843;
	fma.rn.f32 	%f899, %f844, %f848, %f852;
	fma.rn.f32 	%f898, %f844, %f849, %f853;
	fma.rn.f32 	%f897, %f844, %f850, %f854;
	fma.rn.f32 	%f896, %f844, %f851, %f855;
	fma.rn.f32 	%f895, %f845, %f848, %f856;
	fma.rn.f32 	%f894, %f845, %f849, %f857;
	fma.rn.f32 	%f893, %f845, %f850, %f858;
	fma.rn.f32 	%f892, %f845, %f851, %f859;
	fma.rn.f32 	%f891, %f846, %f848, %f860;
	fma.rn.f32 	%f890, %f846, %f849, %f861;
	fma.rn.f32 	%f889, %f846, %f850, %f862;
	fma.rn.f32 	%f888, %f846, %f851, %f863;
	fma.rn.f32 	%f887, %f847, %f848, %f864;
	fma.rn.f32 	%f886, %f847, %f849, %f865;
	fma.rn.f32 	%f885, %f847, %f850, %f866;
	fma.rn.f32 	%f884, %f847, %f851, %f867;
	@%p3 bra 	$L__BB1_6;
	add.s32 	%r78, %r8, %r71;
	st.shared.v4.f32 	[%r78], {%f923, %f922, %f921, %f920};
	st.shared.v4.f32 	[%r78+128], {%f919, %f918, %f917, %f916};
	st.shared.v4.f32 	[%r78+16384], {%f931, %f930, %f929, %f928};
	st.shared.v4.f32 	[%r78+16512], {%f927, %f926, %f925, %f924};
	bar.sync 	0;
	mov.u32 	%r104, %r17;
$L__BB1_6:
	ld.param.u32 	%r99, [_Z15matmul_noadjustILi64ELi64ELi32ELi4ELi4ELi4ELi4ELi2ELi4ELi8ELi4ELi2ELi2ELi1ELi1ELi1ELi8ELi32ELi4EEvPfS0_S0_iii_param_3];
	add.s32 	%r79, %r102, 32;
	shl.b32 	%r80, %r22, 5;
	add.s32 	%r101, %r101, %r80;
	shl.b32 	%r81, %r99, 5;
	add.s32 	%r100, %r100, %r81;
	setp.gt.s32 	%p4, %r79, %r23;
	@%p4 bra 	$L__BB1_7;
	bra.uni 	$L__BB1_2;
$L__BB1_7:
	ld.param.u64 	%rd35, [_Z15matmul_noadjustILi64ELi64ELi32ELi4ELi4ELi4ELi4ELi2ELi4ELi8ELi4ELi2ELi2ELi1ELi1ELi1ELi8ELi32ELi4EEvPfS0_S0_iii_param_2];
	cvta.to.global.u64 	%rd24, %rd35;
	mov.u32 	%r82, %tid.x;
	shr.u32 	%r83, %r82, 3;
	and.b32  	%r84, %r83, 16;
	shr.u32 	%r85, %r82, 2;
	and.b32  	%r86, %r85, 7;
	or.b32  	%r87, %r84, %r86;
	add.s32 	%r88, %r87, %r5;
	and.b32  	%r89, %r85, 24;
	and.b32  	%r90, %r82, 3;
	or.b32  	%r91, %r89, %r90;
	add.s32 	%r92, %r91, %r6;
	mad.lo.s32 	%r93, %r88, %r22, %r92;
	mul.wide.s32 	%rd25, %r93, 4;
	add.s64 	%rd26, %rd24, %rd25;
	st.global.f32 	[%rd26], %f899;
	st.global.f32 	[%rd26+16], %f898;
	shl.b32 	%r94, %r22, 3;
	add.s32 	%r95, %r93, %r94;
	mul.wide.s32 	%rd27, %r95, 4;
	add.s64 	%rd28, %rd24, %rd27;
	st.global.f32 	[%rd28], %f895;
	st.global.f32 	[%rd28+16], %f894;
	st.global.f32 	[%rd26+128], %f897;
	st.global.f32 	[%rd26+144], %f896;
	st.global.f32 	[%rd28+128], %f893;
	st.global.f32 	[%rd28+144], %f892;
	mad.lo.s32 	%r96, %r22, 24, %r95;
	mul.wide.s32 	%rd29, %r96, 4;
	add.s64 	%rd30, %rd24, %rd29;
	st.global.f32 	[%rd30], %f891;
	st.global.f32 	[%rd30+16], %f890;
	add.s32 	%r97, %r96, %r94;
	mul.wide.s32 	%rd31, %r97, 4;
	add.s64 	%rd32, %rd24, %rd31;
	st.global.f32 	[%rd32], %f887;
	st.global.f32 	[%rd32+16], %f886;
	st.global.f32 	[%rd30+128], %f889;
	st.global.f32 	[%rd30+144], %f888;
	st.global.f32 	[%rd32+128], %f885;
	st.global.f32 	[%rd32+144], %f884;
	ret;

}


// ===== COMPILED SASS (sm_100) =====

	.target	sm_100

	.elftype	@"ET_EXEC"


//--------------------- .note.nv.tkinfo           --------------------------
	.section	.note.nv.tkinfo,"",@"SHT_NOTE"
	.sectionflags	@"SHF_NOTE_NV_TKINFO"
	.tkinfo
        /*0018*/ 	.word	0x00000002
        /*0030*/ 	.string	""
        /*0030*/ 	.string	"ptxas"
        /*0030*/ 	.string	"Cuda compilation tools, release 13.0, V13.0.88"
        /*0030*/ 	.string	"Build cuda_13.0.r13.0/compiler.36424714_0"
        /*0030*/ 	.string	"-arch sm_100 -m 64 "



//--------------------- .note.nv.cuinfo           --------------------------
	.section	.note.nv.cuinfo,"",@"SHT_NOTE"
	.sectionflags	@"SHF_NOTE_NV_CUINFO"
        /*0018*/ 	.short	0x0002
        /*001a*/ 	.short	0x0064
        /*001c*/ 	.short	0x0082
	.zero		2


//--------------------- .nv.info                  --------------------------
	.section	.nv.info,"",@"SHT_CUDA_INFO"
	.align	4


	//----- nvinfo : EIATTR_REGCOUNT
	.align		4
        /*0000*/ 	.byte	0x04, 0x2f
        /*0002*/ 	.short	(.L_2 - .L_1)
	.align		4
.L_1:
        /*0004*/ 	.word	index@(_Z13verify_kernelPfS_ii)
        /*0008*/ 	.word	0x00000018


	//----- nvinfo : EIATTR_FRAME_SIZE
	.align		4
.L_2:
        /*000c*/ 	.byte	0x04, 0x11
        /*000e*/ 	.short	(.L_4 - .L_3)
	.align		4
.L_3:
        /*0010*/ 	.word	index@(_Z13verify_kernelPfS_ii)
        /*0014*/ 	.word	0x00000020


	//----- nvinfo : EIATTR_REGCOUNT
	.align		4
.L_4:
        /*0018*/ 	.byte	0x04, 0x2f
        /*001a*/ 	.short	(.L_6 - .L_5)
	.align		4
.L_5:
        /*001c*/ 	.word	index@(_Z15matmul_noadjustILi64ELi64ELi32ELi4ELi4ELi4ELi4ELi2ELi4ELi8ELi4ELi2ELi2ELi1ELi1ELi1ELi8ELi32ELi4EEvPfS0_S0_iii)
        /*0020*/ 	.word	0x00000040


	//----- nvinfo : EIATTR_FRAME_SIZE
	.align		4
.L_6:
        /*0024*/ 	.byte	0x04, 0x11
        /*0026*/ 	.short	(.L_8 - .L_7)
	.align		4
.L_7:
        /*0028*/ 	.word	index@(_Z15matmul_noadjustILi64ELi64ELi32ELi4ELi4ELi4ELi4ELi2ELi4ELi8ELi4ELi2ELi2ELi1ELi1ELi1ELi8ELi32ELi4EEvPfS0_S0_iii)
        /*002c*/ 	.word	0x00000000


	//----- nvinfo : EIATTR_MIN_STACK_SIZE
	.align		4
.L_8:
        /*0030*/ 	.byte	0x04, 0x12
        /*0032*/ 	.short	(.L_10 - .L_9)
	.align		4
.L_9:
        /*0034*/ 	.word	index@(_Z15matmul_noadjustILi64ELi64ELi32ELi4ELi4ELi4ELi4ELi2ELi4ELi8ELi4ELi2ELi2ELi1ELi1ELi1ELi8ELi32ELi4EEvPfS0_S0_iii)
        /*0038*/ 	.word	0x00000000


	//----- nvinfo : EIATTR_MIN_STACK_SIZE
	.align		4
.L_10:
        /*003c*/ 	.byte	0x04, 0x12
        /*003e*/ 	.short	(.L_12 - .L_11)
	.align		4
.L_11:
        /*0040*/ 	.word	index@(_Z13verify_kernelPfS_ii)
        /*0044*/ 	.word	0x00000020
.L_12:


//--------------------- .nv.compat                --------------------------
	.section	.nv.compat,"",@"SHT_CUDA_COMPAT_INFO"
	.align	4
        /*0000*/ 	.byte	0x02, 0x09, 0x00, 0x00, 0x02, 0x02, 0x01, 0x00, 0x02, 0x05, 0x05, 0x00, 0x03, 0x07, 0x01, 0x01
        /*0010*/ 	.byte	0x02, 0x03, 0x00, 0x00, 0x02, 0x06, 0x01, 0x00, 0x04, 0x0b, 0x08, 0x00, 0x01, 0x00, 0x00, 0x00
        /*0020*/ 	.byte	0x00, 0x00, 0x00, 0x00


//--------------------- .nv.info._Z15matmul_noadjustILi64ELi64ELi32ELi4ELi4ELi4ELi4ELi2ELi4ELi8ELi4ELi2ELi2ELi1ELi1ELi1ELi8ELi32ELi4EEvPfS0_S0_iii --------------------------
	.section	.nv.info._Z15matmul_noadjustILi64ELi64ELi32ELi4ELi4ELi4ELi4ELi2ELi4ELi8ELi4ELi2ELi2ELi1ELi1ELi1ELi8ELi32ELi4EEvPfS0_S0_iii,"",@"SHT_CUDA_INFO"
	.sectionflags	@""
	.align	4


	//----- nvinfo : EIATTR_CUDA_API_VERSION
	.align		4
        /*0000*/ 	.byte	0x04, 0x37
        /*0002*/ 	.short	(.L_14 - .L_13)
.L_13:
        /*0004*/ 	.word	0x00000082


	//----- nvinfo : EIATTR_KPARAM_INFO
	.align		4
.L_14:
        /*0008*/ 	.byte	0x04, 0x17
        /*000a*/ 	.short	(.L_16 - .L_15)
.L_15:
        /*000c*/ 	.word	0x00000000
        /*0010*/ 	.short	0x0005
        /*0012*/ 	.short	0x0020
        /*0014*/ 	.byte	0x00, 0xf0, 0x11, 0x00


	//----- nvinfo : EIATTR_KPARAM_INFO
	.align		4
.L_16:
        /*0018*/ 	.byte	0x04, 0x17
        /*001a*/ 	.short	(.L_18 - .L_17)
.L_17:
        /*001c*/ 	.word	0x00000000
        /*0020*/ 	.short	0x0004
        /*0022*/ 	.short	0x001c
        /*0024*/ 	.byte	0x00, 0xf0, 0x11, 0x00


	//----- nvinfo : EIATTR_KPARAM_INFO
	.align		4
.L_18:
        /*0028*/ 	.byte	0x04, 0x17
        /*002a*/ 	.short	(.L_20 - .L_19)
.L_19:
        /*002c*/ 	.word	0x00000000
        /*0030*/ 	.short	0x0003
        /*0032*/ 	.short	0x0018
        /*0034*/ 	.byte	0x00, 0xf0, 0x11, 0x00


	//----- nvinfo : EIATTR_KPARAM_INFO
	.align		4
.L_20:
        /*0038*/ 	.byte	0x04, 0x17
        /*003a*/ 	.short	(.L_22 - .L_21)
.L_21:
        /*003c*/ 	.word	0x00000000
        /*0040*/ 	.short	0x0002
        /*0042*/ 	.short	0x0010
        /*0044*/ 	.byte	0x00, 0xf5, 0x21, 0x00


	//----- nvinfo : EIATTR_KPARAM_INFO
	.align		4
.L_22:
        /*0048*/ 	.byte	0x04, 0x17
        /*004a*/ 	.short	(.L_24 - .L_23)
.L_23:
        /*004c*/ 	.word	0x00000000
        /*0050*/ 	.short	0x0001
        /*0052*/ 	.short	0x0008
        /*0054*/ 	.byte	0x00, 0xf5, 0x21, 0x00


	//----- nvinfo : EIATTR_KPARAM_INFO
	.align		4
.L_24:
        /*0058*/ 	.byte	0x04, 0x17
        /*005a*/ 	.short	(.L_26 - .L_25)
.L_25:
        /*005c*/ 	.word	0x00000000
        /*0060*/ 	.short	0x0000
        /*0062*/ 	.short	0x0000
        /*0064*/ 	.byte	0x00, 0xf5, 0x21, 0x00


	//----- nvinfo : EIATTR_SPARSE_MMA_MASK
	.align		4
.L_26:
        /*0068*/ 	.byte	0x03, 0x50
        /*006a*/ 	.short	0x0000


	//----- nvinfo : EIATTR_MAXREG_COUNT
	.align		4
        /*006c*/ 	.byte	0x03, 0x1b
        /*006e*/ 	.short	0x0080


	//----- nvinfo : EIATTR_NUM_BARRIERS
	.align		4
        /*0070*/ 	.byte	0x02, 0x4c
        /*0072*/ 	.byte	0x01
	.zero		1


	//----- nvinfo : EIATTR_MERCURY_ISA_VERSION
	.align		4
        /*0074*/ 	.byte	0x03, 0x5f
        /*0076*/ 	.short	0x0101


	//----- nvinfo : EIATTR_VRC_CTA_INIT_COUNT
	.align		4
        /*0078*/ 	.byte	0x02, 0x4a
	.zero		1
	.zero		1


	//----- nvinfo : EIATTR_EXIT_INSTR_OFFSETS
	.align		4
        /*007c*/ 	.byte	0x04, 0x1c
        /*007e*/ 	.short	(.L_28 - .L_27)


	//   ....[0]....
.L_27:
        /*0080*/ 	.word	0x00006fc0


	//----- nvinfo : EIATTR_MAX_THREADS
	.align		4
.L_28:
        /*0084*/ 	.byte	0x04, 0x05
        /*0086*/ 	.short	(.L_30 - .L_29)
.L_29:
        /*0088*/ 	.word	0x00000200
        /*008c*/ 	.word	0x00000001
        /*0090*/ 	.word	0x00000001


	//----- nvinfo : EIATTR_CBANK_PARAM_SIZE
	.align		4
.L_30:
        /*0094*/ 	.byte	0x03, 0x19
        /*0096*/ 	.short	0x0024


	//----- nvinfo : EIATTR_PARAM_CBANK
	.align		4
        /*0098*/ 	.byte	0x04, 0x0a
        /*009a*/ 	.short	(.L_32 - .L_31)
	.align		4
.L_31:
        /*009c*/ 	.word	index@(.nv.constant0._Z15matmul_noadjustILi64ELi64ELi32ELi4ELi4ELi4ELi4ELi2ELi4ELi8ELi4ELi2ELi2ELi1ELi1ELi1ELi8ELi32ELi4EEvPfS0_S0_iii)
        /*00a0*/ 	.short	0x0380
        /*00a2*/ 	.short	0x0024


	//----- nvinfo : EIATTR_SW_WAR
	.align		4
.L_32:
        /*00a4*/ 	.byte	0x04, 0x36
        /*00a6*/ 	.short	(.L_34 - .L_33)
.L_33:
        /*00a8*/ 	.word	0x00000008
.L_34:


//--------------------- .nv.info._Z13verify_kernelPfS_ii --------------------------
	.section	.nv.info._Z13verify_kernelPfS_ii,"",@"SHT_CUDA_INFO"
	.sectionflags	@""
	.align	4


	//----- nvinfo : EIATTR_CUDA_API_VERSION
	.align		4
        /*0000*/ 	.byte	0x04, 0x37
        /*0002*/ 	.short	(.L_36 - .L_35)
.L_35:
        /*0004*/ 	.word	0x00000082


	//----- nvinfo : EIATTR_KPARAM_INFO
	.align		4
.L_36:
        /*0008*/ 	.byte	0x04, 0x17
        /*000a*/ 	.short	(.L_38 - .L_37)
.L_37:
        /*000c*/ 	.word	0x00000000
        /*0010*/ 	.short	0x0003
        /*0012*/ 	.short	0x0014
        /*0014*/ 	.byte	0x00, 0xf0, 0x11, 0x00


	//----- nvinfo : EIATTR_KPARAM_INFO
	.align		4
.L_38:
        /*0018*/ 	.byte	0x04, 0x17
        /*001a*/ 	.short	(.L_40 - .L_39)
.L_39:
        /*001c*/ 	.word	0x00000000
        /*0020*/ 	.short	0x0002
        /*0022*/ 	.short	0x0010
        /*0024*/ 	.byte	0x00, 0xf0, 0x11, 0x00


	//----- nvinfo : EIATTR_KPARAM_INFO
	.align		4
.L_40:
        /*0028*/ 	.byte	0x04, 0x17
        /*002a*/ 	.short	(.L_42 - .L_41)
.L_41:
        /*002c*/ 	.word	0x00000000
        /*0030*/ 	.short	0x0001
        /*0032*/ 	.short	0x0008
        /*0034*/ 	.byte	0x00, 0xf5, 0x21, 0x00


	//----- nvinfo : EIATTR_KPARAM_INFO
	.align		4
.L_42:
        /*0038*/ 	.byte	0x04, 0x17
        /*003a*/ 	.short	(.L_44 - .L_43)
.L_43:
        /*003c*/ 	.word	0x00000000
        /*0040*/ 	.short	0x0000
        /*0042*/ 	.short	0x0000
        /*0044*/ 	.byte	0x00, 0xf5, 0x21, 0x00


	//----- nvinfo : EIATTR_SPARSE_MMA_MASK
	.align		4
.L_44:
        /*0048*/ 	.byte	0x03, 0x50
        /*004a*/ 	.short	0x0000


	//----- nvinfo : EIATTR_MAXREG_COUNT
	.align		4
        /*004c*/ 	.byte	0x03, 0x1b
        /*004e*/ 	.short	0x00ff


	//----- nvinfo : EIATTR_EXTERNS
	.align		4
        /*0050*/ 	.byte	0x04, 0x0f
        /*0052*/ 	.short	(.L_46 - .L_45)


	//   ....[0]....
	.align		4
.L_45:
        /*0054*/ 	.word	index@(vprintf)


	//----- nvinfo : EIATTR_MERCURY_ISA_VERSION
	.align		4
.L_46:
        /*0058*/ 	.byte	0x03, 0x5f
        /*005a*/ 	.short	0x0101


	//----- nvinfo : EIATTR_VRC_CTA_INIT_COUNT
	.align		4
        /*005c*/ 	.byte	0x02, 0x4a
	.zero		1
	.zero		1


	//----- nvinfo : EIATTR_SYSCALL_OFFSETS
	.align		4
        /*0060*/ 	.byte	0x04, 0x46
        /*0062*/ 	.short	(.L_48 - .L_47)


	//   ....[0]....
.L_47:
        /*0064*/ 	.word	0x000002a0


	//----- nvinfo : EIATTR_EXIT_INSTR_OFFSETS
	.align		4
.L_48:
        /*0068*/ 	.byte	0x04, 0x1c
        /*006a*/ 	.short	(.L_50 - .L_49)


	//   ....[0]....
.L_49:
        /*006c*/ 	.word	0x00000110


	//   ....[1]....
        /*0070*/ 	.word	0x000001d0


	//   ....[2]....
        /*0074*/ 	.word	0x000002b0


	//----- nvinfo : EIATTR_CRS_STACK_SIZE
	.align		4
.L_50:
        /*0078*/ 	.byte	0x04, 0x1e
        /*007a*/ 	.short	(.L_52 - .L_51)
.L_51:
        /*007c*/ 	.word	0x00000000


	//----- nvinfo : EIATTR_CBANK_PARAM_SIZE
	.align		4
.L_52:
        /*0080*/ 	.byte	0x03, 0x19
        /*0082*/ 	.short	0x0018


	//----- nvinfo : EIATTR_PARAM_CBANK
	.align		4
        /*0084*/ 	.byte	0x04, 0x0a
        /*0086*/ 	.short	(.L_54 - .L_53)
	.align		4
.L_53:
        /*0088*/ 	.word	index@(.nv.constant0._Z13verify_kernelPfS_ii)
        /*008c*/ 	.short	0x0380
        /*008e*/ 	.short	0x0018


	//----- nvinfo : EIATTR_SW_WAR
	.align		4
.L_54:
        /*0090*/ 	.byte	0x04, 0x36
        /*0092*/ 	.short	(.L_56 - .L_55)
.L_55:
        /*0094*/ 	.word	0x00000008
.L_56:


//--------------------- .nv.callgraph             --------------------------
	.section	.nv.callgraph,"",@"SHT_CUDA_CALLGRAPH"
	.align	4
	.sectionentsize	8
	.align		4
        /*0000*/ 	.word	0x00000000
	.align		4
        /*0004*/ 	.word	0xffffffff
	.align		4
        /*0008*/ 	.word	index@(_Z13verify_kernelPfS_ii)
	.align		4
        /*000c*/ 	.word	index@(vprintf)
	.align		4
        /*0010*/ 	.word	0x00000000
	.align		4
        /*0014*/ 	.word	0xfffffffe
	.align		4
        /*0018*/ 	.word	0x00000000
	.align		4
        /*001c*/ 	.word	0xfffffffd
	.align		4
        /*0020*/ 	.word	0x00000000
	.align		4
        /*0024*/ 	.word	0xfffffffc


//--------------------- .nv.constant4             --------------------------
	.section	.nv.constant4,"a",@progbits
	.align	8
	.align		8
.nv.constant4:
        /*0000*/ 	.dword	$str
	.align		8
        /*0008*/ 	.dword	vprintf


//--------------------- .text._Z15matmul_noadjustILi64ELi64ELi32ELi4ELi4ELi4ELi4ELi2ELi4ELi8ELi4ELi2ELi2ELi1ELi1ELi1ELi8ELi32ELi4EEvPfS0_S0_iii --------------------------
	.section	.text._Z15matmul_noadjustILi64ELi64ELi32ELi4ELi4ELi4ELi4ELi2ELi4ELi8ELi4ELi2ELi2ELi1ELi1ELi1ELi8ELi32ELi4EEvPfS0_S0_iii,"ax",@progbits
	.align	128
        .global         _Z15matmul_noadjustILi64ELi64ELi32ELi4ELi4ELi4ELi4ELi2ELi4ELi8ELi4ELi2ELi2ELi1ELi1ELi1ELi8ELi32ELi4EEvPfS0_S0_iii
        .type           _Z15matmul_noadjustILi64ELi64ELi32ELi4ELi4ELi4ELi4ELi2ELi4ELi8ELi4ELi2ELi2ELi1ELi1ELi1ELi8ELi32ELi4EEvPfS0_S0_iii,@function
        .size           _Z15matmul_noadjustILi64ELi64ELi32ELi4ELi4ELi4ELi4ELi2ELi4ELi8ELi4ELi2ELi2ELi1ELi1ELi1ELi8ELi32ELi4EEvPfS0_S0_iii,(.L_x_5 - _Z15matmul_noadjustILi64ELi64ELi32ELi4ELi4ELi4ELi4ELi2ELi4ELi8ELi4ELi2ELi2ELi1ELi1ELi1ELi8ELi32ELi4EEvPfS0_S0_iii)
        .other          _Z15matmul_noadjustILi64ELi64ELi32ELi4ELi4ELi4ELi4ELi2ELi4ELi8ELi4ELi2ELi2ELi1ELi1ELi1ELi8ELi32ELi4EEvPfS0_S0_iii,@"STO_CUDA_ENTRY STV_DEFAULT"
_Z15matmul_noadjustILi64ELi64ELi32ELi4ELi4ELi4ELi4ELi2ELi4ELi8ELi4ELi2ELi2ELi1ELi1ELi1ELi8ELi32ELi4EEvPfS0_S0_iii:
.text._Z15matmul_noadjustILi64ELi64ELi32ELi4ELi4ELi4ELi4ELi2ELi4ELi8ELi4ELi2ELi2ELi1ELi1ELi1ELi8ELi32ELi4EEvPfS0_S0_iii:
[----:B------:R-:W-:Y:S01]  /*0000*/  LDC R1, c[0x0][0x37c] ;  /* 0x0000df00ff017b82 */ /* 0x000fe20000000800 */
[----:B------:R-:W0:Y:S01]  /*0010*/  LDCU UR8, c[0x0][0x39c] ;  /* 0x00007380ff0877ac */ /* 0x000e220008000800 */
[----:B------:R-:W1:Y:S06]  /*0020*/  S2R R4, SR_CTAID.X ;  /* 0x0000000000047919 */ /* 0x000e6c0000002500 */
[----:B------:R-:W2:Y:S01]  /*0030*/  S2UR UR16, SR_CTAID.X ;  /* 0x00000000001079c3 */ /* 0x000ea20000002500 */
[----:B------:R-:W3:Y:S01]  /*0040*/  LDCU UR17, c[0x0][0x398] ;  /* 0x00007300ff1177ac */ /* 0x000ee20008000800 */
[----:B0-----:R-:W-:-:S04]  /*0050*/  USHF.R.S32.HI UR4, URZ, 0x1f, UR8 ;  /* 0x0000001fff047899 */ /* 0x001fc80008011408 */
[----:B------:R-:W-:-:S04]  /*0060*/  ULEA.HI UR4, UR4, UR8, URZ, 0x6 ;  /* 0x0000000804047291 */ /* 0x000fc8000f8f30ff */
[----:B------:R-:W-:Y:S02]  /*0070*/  USHF.R.S32.HI UR4, URZ, 0x6, UR4 ;  /* 0x00000006ff047899 */ /* 0x000fe40008011404 */
[----:B--2---:R-:W-:Y:S02]  /*0080*/  UISETP.GE.AND UP2, UPT, UR16, URZ, UPT ;  /* 0x000000ff1000728c */ /* 0x004fe4000bf46270 */
[----:B------:R-:W-:Y:S01]  /*0090*/  USHF.L.U32 UR6, UR4, 0x3, URZ ;  /* 0x0000000304067899 */ /* 0x000fe200080006ff */
[----:B-1----:R-:W-:Y:S02]  /*00a0*/  IABS R4, R4 ;  /* 0x0000000400047213 */ /* 0x002fe40000000000 */
[----:B------:R-:W-:-:S03]  /*00b0*/  UMOV UR4, URZ ;  /* 0x000000ff00047c82 */ /* 0x000fc60008000000 */
[----:B------:R-:W-:Y:S02]  /*00c0*/  MOV R3, UR6 ;  /* 0x0000000600037c02 */ /* 0x000fe40008000f00 */
[----:B------:R-:W-:Y:S02]  /*00d0*/  R2UR UR9, R4 ;  /* 0x00000000040972ca */ /* 0x000fe400000e0000 */
[-C--:B------:R-:W-:Y:S02]  /*00e0*/  IABS R0, R3.reuse ;  /* 0x0000000300007213 */ /* 0x080fe40000000000 */
[----:B------:R-:W-:Y:S02]  /*00f0*/  IABS R3, R3 ;  /* 0x0000000300037213 */ /* 0x000fe40000000000 */
[----:B------:R-:W-:-:S13]  /*0100*/  R2UR UR10, R0 ;  /* 0x00000000000a72ca */ /* 0x000fda00000e0000 */
[----:B------:R-:W0:Y:S08]  /*0110*/  I2F.RP R0, UR10 ;  /* 0x0000000a00007d06 */ /* 0x000e300008209400 */
[----:B0-----:R-:W0:Y:S02]  /*0120*/  MUFU.RCP R0, R0 ;  /* 0x0000000000007308 */ /* 0x001e240000001000 */
[----:B0-----:R-:W-:-:S02]  /*0130*/  IADD3 R2, PT, PT, R0, 0xffffffe, RZ ;  /* 0x0ffffffe00027810 */ /* 0x001fc40007ffe0ff */
[----:B------:R-:W-:-:S04]  /*0140*/  IADD3 R0, PT, PT, RZ, -R3, RZ ;  /* 0x80000003ff007210 */ /* 0x000fc80007ffe0ff */
[----:B------:R-:W0:Y:S02]  /*0150*/  F2I.FTZ.U32.TRUNC.NTZ R2, R2 ;  /* 0x0000000200027305 */ /* 0x000e24000021f000 */
[----:B0-----:R-:W-:-:S13]  /*0160*/  R2UR UR5, R2 ;  /* 0x00000000020572ca */ /* 0x001fda00000e0000 */
[----:B------:R-:W-:-:S04]  /*0170*/  UIADD3 UR7, UPT, UPT, URZ, -UR5, URZ ;  /* 0x80000005ff077290 */ /* 0x000fc8000fffe0ff */
[----:B------:R-:W-:-:S04]  /*0180*/  UIMAD UR7, UR7, UR10, URZ ;  /* 0x0000000a070772a4 */ /* 0x000fc8000f8e02ff */
[----:B------:R-:W-:-:S03]  /*0190*/  UIMAD.WIDE.U32 UR4, UR5, UR7, UR4 ;  /* 0x00000007050472a5 */ /* 0x000fc6000f8e0004 */
[----:B------:R-:W-:Y:S01]  /*01a0*/  R2UR UR7, R0 ;  /* 0x00000000000772ca */ /* 0x000fe200000e0000 */
[----:B------:R-:W-:-:S12]  /*01b0*/  UIMAD.WIDE.U32 UR4, UR5, UR9, URZ ;  /* 0x00000009050472a5 */ /* 0x000fd8000f8e00ff */
[----:B------:R-:W-:-:S04]  /*01c0*/  UIMAD UR4, UR5, UR7, UR9 ;  /* 0x00000007050472a4 */ /* 0x000fc8000f8e0209 */
[----:B------:R-:W-:-:S11]  /*01d0*/  UISETP.GT.U32.AND UP1, UPT, UR10, UR4, UPT ;  /* 0x000000040a00728c */ /* 0x000fd6000bf24070 */
[----:B------:R-:W-:Y:S02]  /*01e0*/  @!UP1 UIADD3 UR4, UPT, UPT, UR4, -UR10, URZ ;  /* 0x8000000a04049290 */ /* 0x000fe4000fffe0ff */
[----:B------:R-:W-:Y:S02]  /*01f0*/  @!UP1 UIADD3 UR5, UPT, UPT, UR5, 0x1, URZ ;  /* 0x0000000105059890 */ /* 0x000fe4000fffe0ff */
[----:B------:R-:W-:Y:S02]  /*0200*/  UISETP.GE.U32.AND UP0, UPT, UR4, UR10, UPT ;  /* 0x0000000a0400728c */ /* 0x000fe4000bf06070 */
[----:B------:R-:W-:-:S04]  /*0210*/  ULOP3.LUT UR4, UR16, UR6, URZ, 0x3c, !UPT ;  /* 0x0000000610047292 */ /* 0x000fc8000f8e3cff */
[----:B------:R-:W-:Y:S02]  /*0220*/  UISETP.GE.AND UP1, UPT, UR4, URZ, UPT ;  /* 0x000000ff0400728c */ /* 0x000fe4000bf26270 */
[----:B---3--:R-:W-:-:S03]  /*0230*/  USHF.R.S32.HI UR4, URZ, 0x1f, UR17 ;  /* 0x0000001fff047899 */ /* 0x008fc60008011411 */
[----:B------:R-:W-:Y:S02]  /*0240*/  @UP0 UIADD3 UR5, UPT, UPT, UR5, 0x1, URZ ;  /* 0x0000000105050890 */ /* 0x000fe4000fffe0ff */
[----:B------:R-:W-:Y:S02]  /*0250*/  UISETP.NE.AND UP0, UPT, UR6, URZ, UPT ;  /* 0x000000ff0600728c */ /* 0x000fe4000bf05270 */
[----:B------:R-:W-:Y:S02]  /*0260*/  ULEA.HI UR4, UR4, UR17, URZ, 0x6 ;  /* 0x0000001104047291 */ /* 0x000fe4000f8f30ff */
[----:B------:R-:W-:-:S07]  /*0270*/  @!UP1 UIADD3 UR5, UPT, UPT, -UR5, URZ, URZ ;  /* 0x000000ff05059290 */ /* 0x000fce000fffe1ff */
[----:B------:R-:W-:-:S04]  /*0280*/  @!UP0 ULOP3.LUT UR5, URZ, UR6, URZ, 0x33, !UPT ;  /* 0x00000006ff058292 */ /* 0x000fc8000f8e33ff */
[----:B------:R-:W-:Y:S02]  /*0290*/  USHF.L.U32 UR14, UR5, 0x3, URZ ;  /* 0x00000003050e7899 */ /* 0x000fe400080006ff */
[----:B------:R-:W-:Y:S02]  /*02a0*/  UIADD3 UR10, UPT, UPT, -UR5, URZ, URZ ;  /* 0x000000ff050a7290 */ /* 0x000fe4000fffe1ff */
[----:B------:R-:W-:Y:S02]  /*02b0*/  ULEA.HI.SX32 UR4, UR4, -UR14, 0x1a ;  /* 0x8000000e04047291 */ /* 0x000fe4000f8fd2ff */
[----:B------:R-:W-:Y:S02]  /*02c0*/  UIMAD UR10, UR6, UR10, UR16 ;  /* 0x0000000a060a72a4 */ /* 0x000fe4000f8e0210 */
[----:B------:R-:W-:-:S04]  /*02d0*/  UISETP.LT.AND UP0, UPT, UR4, 0x8, UPT ;  /* 0x000000080400788c */ /* 0x000fc8000bf01270 */
[----:B------:R-:W-:Y:S01]  /*02e0*/  USEL UR15, UR4, 0x8, UP0 ;  /* 0x00000008040f7887 */ /* 0x000fe20008000000 */
[----:B------:R-:W-:Y:S02]  /*02f0*/  MOV R4, UR10 ;  /* 0x0000000a00047c02 */ /* 0x000fe40008000f00 */
[----:B------:R-:W-:Y:S02]  /*0300*/  UMOV UR4, URZ ;  /* 0x000000ff00047c82 */ /* 0x000fe40008000000 */
[----:B------:R-:W-:Y:S02]  /*0310*/  IABS R4, R4 ;  /* 0x0000000400047213 */ /* 0x000fe40000000000 */
[----:B------:R-:W-:Y:S02]  /*0320*/  MOV R3, UR15 ;  /* 0x0000000f00037c02 */ /* 0x000fe40008000f00 */
[----:B------:R-:W-:Y:S02]  /*0330*/  R2UR UR13, R4 ;  /* 0x00000000040d72ca */ /* 0x000fe400000e0000 */
[----:B------:R-:W-:-:S02]  /*0340*/  IABS R0, R3 ;  /* 0x0000000300007213 */ /* 0x000fc40000000000 */
[----:B------:R-:W-:Y:S02]  /*0350*/  IABS R3, R3 ;  /* 0x0000000300037213 */ /* 0x000fe40000000000 */
[----:B------:R-:W-:-:S13]  /*0360*/  R2UR UR18, R0 ;  /* 0x00000000001272ca */ /* 0x000fda00000e0000 */
[----:B------:R-:W0:Y:S08]  /*0370*/  I2F.RP R0, UR18 ;  /* 0x0000001200007d06 */ /* 0x000e300008209400 */
[----:B0-----:R-:W0:Y:S02]  /*0380*/  MUFU.RCP R0, R0 ;  /* 0x0000000000007308 */ /* 0x001e240000001000 */
[----:B0-----:R-:W-:-:S02]  /*0390*/  IADD3 R2, PT, PT, R0, 0xffffffe, RZ ;  /* 0x0ffffffe00027810 */ /* 0x001fc40007ffe0ff */
[----:B------:R-:W-:-:S04]  /*03a0*/  IADD3 R0, PT, PT, RZ, -R3, RZ ;  /* 0x80000003ff007210 */ /* 0x000fc80007ffe0ff */
[----:B------:R-:W0:Y:S01]  /*03b0*/  F2I.FTZ.U32.TRUNC.NTZ R2, R2 ;  /* 0x0000000200027305 */ /* 0x000e22000021f000 */
[----:B------:R-:W-:Y:S02]  /*03c0*/  R2UR UR12, R0 ;  /* 0x00000000000c72ca */ /* 0x000fe400000e0000 */
[----:B------:R-:W1:Y:S01]  /*03d0*/  S2R R0, SR_TID.X ;  /* 0x0000000000007919 */ /* 0x000e620000002100 */
[----:B0-----:R-:W-:-:S13]  /*03e0*/  R2UR UR5, R2 ;  /* 0x00000000020572ca */ /* 0x001fda00000e0000 */
[----:B------:R-:W-:-:S04]  /*03f0*/  UIADD3 UR6, UPT, UPT, URZ, -UR5, URZ ;  /* 0x80000005ff067290 */ /* 0x000fc8000fffe0ff */
[----:B------:R-:W-:Y:S01]  /*0400*/  UIMAD UR6, UR6, UR18, URZ ;  /* 0x00000012060672a4 */ /* 0x000fe2000f8e02ff */
[----:B-1----:R-:W-:-:S03]  /*0410*/  SHF.L.U32 R16, R0, 0x2, RZ ;  /* 0x0000000200107819 */ /* 0x002fc600000006ff */
[----:B------:R-:W-:Y:S01]  /*0420*/  UIMAD.WIDE.U32 UR4, UR5, UR6, UR4 ;  /* 0x00000006050472a5 */ /* 0x000fe2000f8e0004 */
[----:B------:R-:W-:Y:S02]  /*0430*/  SHF.R.U32.HI R17, RZ, 0x3, R0 ;  /* 0x00000003ff117819 */ /* 0x000fe40000011600 */
[----:B------:R-:W-:-:S04]  /*0440*/  LOP3.LUT R16, R16, 0x1c, RZ, 0xc0, !PT ;  /* 0x0000001c10107812 */ /* 0x000fc800078ec0ff */
[----:B------:R-:W-:Y:S01]  /*0450*/  UMOV UR6, UR5 ;  /* 0x0000000500067c82 */ /* 0x000fe20008000000 */
[C-C-:B------:R-:W-:Y:S01]  /*0460*/  IMAD R3, R17.reuse, UR17, R16.reuse ;  /* 0x0000001111037c24 */ /* 0x140fe2000f8e0210 */
[----:B------:R-:W-:Y:S01]  /*0470*/  UIMAD.WIDE.U32 UR4, UR6, UR9, URZ ;  /* 0x00000009060472a5 */ /* 0x000fe2000f8e00ff */
[----:B------:R-:W-:Y:S01]  /*0480*/  IMAD R7, R17, UR8, R16 ;  /* 0x0000000811077c24 */ /* 0x000fe2000f8e0210 */
[----:B------:R-:W-:Y:S02]  /*0490*/  UIMAD.WIDE.U32 UR6, UR6, UR13, URZ ;  /* 0x0000000d060672a5 */ /* 0x000fe4000f8e00ff */
[----:B------:R-:W-:-:S04]  /*04a0*/  UIMAD UR9, UR5, UR12, UR9 ;  /* 0x0000000c050972a4 */ /* 0x000fc8000f8e0209 */
[----:B------:R-:W-:Y:S01]  /*04b0*/  UISETP.GT.U32.AND UP1, UPT, UR18, UR9, UPT ;  /* 0x000000091200728c */ /* 0x000fe2000bf24070 */
[----:B------:R-:W-:Y:S02]  /*04c0*/  UMOV UR11, UR7 ;  /* 0x00000007000b7c82 */ /* 0x000fe40008000000 */
[----:B------:R-:W-:Y:S02]  /*04d0*/  UIMAD UR12, UR11, UR12, UR13 ;  /* 0x0000000c0b0c72a4 */ /* 0x000fe4000f8e020d */
[----:B------:R-:W0:Y:S02]  /*04e0*/  LDCU.128 UR4, c[0x0][0x380] ;  /* 0x00007000ff0477ac */ /* 0x000e240008000c00 */
[----:B------:R-:W-:-:S04]  /*04f0*/  UISETP.GT.U32.AND UP0, UPT, UR18, UR12, UPT ;  /* 0x0000000c1200728c */ /* 0x000fc8000bf04070 */
[----:B------:R-:W-:Y:S02]  /*0500*/  @!UP1 UIADD3 UR9, UPT, UPT, UR9, -UR18, URZ ;  /* 0x8000001209099290 */ /* 0x000fe4000fffe0ff */
[----:B------:R-:W-:Y:S02]  /*0510*/  UISETP.NE.AND UP1, UPT, UR15, URZ, UPT ;  /* 0x000000ff0f00728c */ /* 0x000fe4000bf25270 */
[----:B------:R-:W-:-:S03]  /*0520*/  UISETP.GT.U32.AND UP4, UPT, UR18, UR9, UPT ;  /* 0x000000091200728c */ /* 0x000fc6000bf84070 */
[----:B------:R-:W-:Y:S02]  /*0530*/  @!UP0 UIADD3 UR12, UPT, UPT, UR12, -UR18, URZ ;  /* 0x800000120c0c8290 */ /* 0x000fe4000fffe0ff */
[----:B------:R-:W-:Y:S02]  /*0540*/  @!UP0 UIADD3 UR11, UPT, UPT, UR11, 0x1, URZ ;  /* 0x000000010b0b8890 */ /* 0x000fe4000fffe0ff */
[----:B------:R-:W-:Y:S02]  /*0550*/  UISETP.GE.U32.AND UP3, UPT, UR12, UR18, UPT ;  /* 0x000000120c00728c */ /* 0x000fe4000bf66070 */
[----:B------:R-:W-:Y:S02]  /*0560*/  ULOP3.LUT UR12, UR10, UR15, URZ, 0x3c, !UPT ;  /* 0x0000000f0a0c7292 */ /* 0x000fe4000f8e3cff */
[----:B------:R-:W-:Y:S02]  /*0570*/  @!UP4 UIADD3 UR9, UPT, UPT, UR9, -UR18, URZ ;  /* 0x800000120909c290 */ /* 0x000fe4000fffe0ff */
[----:B------:R-:W-:-:S02]  /*0580*/  UISETP.GE.AND UP0, UPT, UR12, URZ, UPT ;  /* 0x000000ff0c00728c */ /* 0x000fc4000bf06270 */
[----:B------:R-:W-:Y:S02]  /*0590*/  ULOP3.LUT UR10, URZ, UR15, URZ, 0x33, !UPT ;  /* 0x0000000fff0a7292 */ /* 0x000fe4000f8e33ff */
[----:B------:R-:W-:Y:S02]  /*05a0*/  @!UP2 UIADD3 UR9, UPT, UPT, -UR9, URZ, URZ ;  /* 0x000000ff0909a290 */ /* 0x000fe4000fffe1ff */
[----:B------:R-:W-:Y:S02]  /*05b0*/  @UP3 UIADD3 UR11, UPT, UPT, UR11, 0x1, URZ ;  /* 0x000000010b0b3890 */ /* 0x000fe4000fffe0ff */
[----:B------:R-:W-:-:S03]  /*05c0*/  USEL UR9, UR10, UR9, !UP1 ;  /* 0x000000090a097287 */ /* 0x000fc6000c800000 */
[----:B------:R-:W-:Y:S02]  /*05d0*/  @!UP0 UIADD3 UR11, UPT, UPT, -UR11, URZ, URZ ;  /* 0x000000ff0b0b8290 */ /* 0x000fe4000fffe1ff */
[----:B------:R-:W-:Y:S02]  /*05e0*/  UIADD3 UR9, UPT, UPT, UR14, UR9, URZ ;  /* 0x000000090e097290 */ /* 0x000fe4000fffe0ff */
[----:B------:R-:W-:Y:S02]  /*05f0*/  USEL UR10, UR10, UR11, !UP1 ;  /* 0x0000000b0a0a7287 */ /* 0x000fe4000c800000 */
[----:B------:R-:W-:Y:S02]  /*0600*/  USHF.L.U32 UR9, UR9, 0x6, URZ ;  /* 0x0000000609097899 */ /* 0x000fe400080006ff */
[----:B------:R-:W-:Y:S01]  /*0610*/  USHF.L.U32 UR10, UR10, 0x6, URZ ;  /* 0x000000060a0a7899 */ /* 0x000fe200080006ff */
[----:B------:R-:W1:Y:S01]  /*0620*/  LDCU.64 UR14, c[0x0][0x358] ;  /* 0x00006b00ff0e77ac */ /* 0x000e620008000a00 */
[----:B0-----:R-:W-:-:S02]  /*0630*/  UIMAD.WIDE UR4, UR9, 0x4, UR4 ;  /* 0x00000004090478a5 */ /* 0x001fc4000f8e0204 */
[----:B------:R-:W-:-:S04]  /*0640*/  UIMAD.WIDE UR6, UR10, 0x4, UR6 ;  /* 0x000000040a0678a5 */ /* 0x000fc8000f8e0206 */
[----:B------:R-:W-:Y:S02]  /*0650*/  MOV R14, UR4 ;  /* 0x00000004000e7c02 */ /* 0x000fe40008000f00 */
[----:B------:R-:W-:Y:S02]  /*0660*/  MOV R15, UR5 ;  /* 0x00000005000f7c02 */ /* 0x000fe40008000f00 */
[----:B------:R-:W-:Y:S02]  /*0670*/  MOV R12, UR6 ;  /* 0x00000006000c7c02 */ /* 0x000fe40008000f00 */
[----:B------:R-:W-:Y:S01]  /*0680*/  MOV R13, UR7 ;  /* 0x00000007000d7c02 */ /* 0x000fe20008000f00 */
[----:B------:R-:W-:-:S04]  /*0690*/  IMAD.WIDE R2, R3, 0x4, R14 ;  /* 0x0000000403027825 */ /* 0x000fc800078e020e */
[----:B------:R-:W-:Y:S01]  /*06a0*/  IMAD.WIDE R6, R7, 0x4, R12 ;  /* 0x0000000407067825 */ /* 0x000fe200078e020c */
[----:B-1----:R-:W2:Y:S04]  /*06b0*/  LDG.E.128 R8, desc[UR14][R2.64] ;  /* 0x0000000e02087981 */ /* 0x002ea8000c1e1d00 */
[----:B------:R0:W3:Y:S04]  /*06c0*/  LDG.E.128 R20, desc[UR14][R2.64+0x80] ;  /* 0x0000800e02147981 */ /* 0x0000e8000c1e1d00 */
[----:B------:R-:W4:Y:S04]  /*06d0*/  LDG.E.128 R24, desc[UR14][R6.64] ;  /* 0x0000000e06187981 */ /* 0x000f28000c1e1d00 */
[----:B------:R-:W5:Y:S01]  /*06e0*/  LDG.E.128 R28, desc[UR14][R6.64+0x80] ;  /* 0x0000800e061c7981 */ /* 0x000f62000c1e1d00 */
[----:B------:R-:W1:Y:S01]  /*06f0*/  S2UR UR5, SR_CgaCtaId ;  /* 0x00000000000579c3 */ /* 0x000e620000008800 */
[----:B------:R-:W-:Y:S01]  /*0700*/  SHF.L.U32 R4, R0, 0x4, RZ ;  /* 0x0000000400047819 */ /* 0x000fe200000006ff */
[----:B------:R-:W-:Y:S01]  /*0710*/  UMOV UR4, 0x400 ;  /* 0x0000040000047882 */ /* 0x000fe20000000000 */
[----:B0-----:R-:W-:Y:S01]  /*0720*/  HFMA2 R3, -RZ, RZ, 0, 0 ;  /* 0x00000000ff037431 */ /* 0x001fe200000001ff */
[----:B------:R-:W-:-:S02]  /*0730*/  CS2R R38, SRZ ;  /* 0x0000000000267805 */ /* 0x000fc4000001ff00 */
[----:B------:R-:W-:Y:S02]  /*0740*/  LOP3.LUT R4, R4, 0x70, RZ, 0xc0, !PT ;  /* 0x0000007004047812 */ /* 0x000fe400078ec0ff */
[----:B------:R-:W-:Y:S02]  /*0750*/  CS2R R36, SRZ ;  /* 0x0000000000247805 */ /* 0x000fe4000001ff00 */
[----:B------:R-:W-:Y:S02]  /*0760*/  CS2R R48, SRZ ;  /* 0x0000000000307805 */ /* 0x000fe4000001ff00 */
[----:B------:R-:W-:Y:S02]  /*0770*/  CS2R R34, SRZ ;  /* 0x0000000000227805 */ /* 0x000fe4000001ff00 */
[----:B------:R-:W-:Y:S02]  /*0780*/  LEA R4, R17, R4, 0x8 ;  /* 0x0000000411047211 */ /* 0x000fe400078e40ff */
[----:B------:R-:W-:-:S02]  /*0790*/  CS2R R50, SRZ ;  /* 0x0000000000327805 */ /* 0x000fc4000001ff00 */
[----:B------:R-:W-:Y:S02]  /*07a0*/  MOV R46, RZ ;  /* 0x000000ff002e7202 */ /* 0x000fe40000000f00 */
[----:B------:R-:W-:Y:S02]  /*07b0*/  CS2R R40, SRZ ;  /* 0x0000000000287805 */ /* 0x000fe4000001ff00 */
[----:B------:R-:W-:Y:S01]  /*07c0*/  CS2R R44, SRZ ;  /* 0x00000000002c7805 */ /* 0x000fe2000001ff00 */
[----:B-1----:R-:W-:Y:S01]  /*07d0*/  ULEA UR4, UR5, UR4, 0x18 ;  /* 0x0000000405047291 */ /* 0x002fe2000f8ec0ff */
[----:B------:R-:W0:Y:S05]  /*07e0*/  LDCU UR5, c[0x0][0x3a0] ;  /* 0x00007400ff0577ac */ /* 0x000e2a0008000800 */
[----:B------:R-:W-:Y:S01]  /*07f0*/  IADD3 R5, PT, PT, R4, UR4, RZ ;  /* 0x0000000404057c10 */ /* 0x000fe2000fffe0ff */
[----:B0-----:R-:W-:-:S02]  /*0800*/  UISETP.GE.AND UP0, UPT, UR5, 0x20, UPT ;  /* 0x000000200500788c */ /* 0x001fc4000bf06270 */
[----:B--2---:R0:W-:Y:S04]  /*0810*/  STS.128 [R4+UR4], R8 ;  /* 0x0000000804007988 */ /* 0x0041e80008000c04 */
[----:B---3--:R0:W-:Y:S04]  /*0820*/  STS.128 [R4+UR4+0x80], R20 ;  /* 0x0000801404007988 */ /* 0x0081e80008000c04 */
[----:B----4-:R0:W-:Y:S04]  /*0830*/  STS.128 [R4+UR4+0x4000], R24 ;  /* 0x0040001804007988 */ /* 0x0101e80008000c04 */
[----:B-----5:R0:W-:Y:S01]  /*0840*/  STS.128 [R4+UR4+0x4080], R28 ;  /* 0x0040801c04007988 */ /* 0x0201e20008000c04 */
[----:B------:R-:W-:Y:S06]  /*0850*/  BAR.SYNC.DEFER_BLOCKING 0x0 ;  /* 0x0000000000007b1d */ /* 0x000fec0000010000 */
[----:B------:R-:W-:Y:S05]  /*0860*/  BRA.U !UP0, `(.L_x_0) ;  /* 0x00000065084c7547 */ /* 0x000fea000b800000 */
[----:B------:R-:W-:Y:S01]  /*0870*/  LOP3.LUT R3, R0, 0x3, RZ, 0xc0, !PT ;  /* 0x0000000300037812 */ /* 0x000fe200078ec0ff */
[----:B------:R-:W-:Y:S01]  /*0880*/  UISETP.GT.AND UP0, UPT, UR5, 0x20, UPT ;  /* 0x000000200500788c */ /* 0x000fe2000bf04270 */
[--C-:B------:R-:W-:Y:S02]  /*0890*/  SHF.R.U32.HI R6, RZ, 0x2, R0.reuse ;  /* 0x00000002ff067819 */ /* 0x100fe40000011600 */
[--C-:B------:R-:W-:Y:S02]  /*08a0*/  SHF.R.U32.HI R2, RZ, 0x5, R0.reuse ;  /* 0x00000005ff027819 */ /* 0x100fe40000011600 */
[----:B------:R-:W-:Y:S02]  /*08b0*/  SHF.R.U32.HI R7, RZ, 0x1, R0 ;  /* 0x00000001ff077819 */ /* 0x000fe40000011600 */
[----:B------:R-:W-:Y:S02]  /*08c0*/  LOP3.LUT R3, R3, 0x40, R6, 0xf8, !PT ;  /* 0x0000004003037812 */ /* 0x000fe400078ef806 */
[----:B------:R-:W-:-:S02]  /*08d0*/  LOP3.LUT R2, R2, 0x3, RZ, 0xc0, !PT ;  /* 0x0000000302027812 */ /* 0x000fc400078ec0ff */
[----:B------:R-:W-:Y:S02]  /*08e0*/  LOP3.LUT R7, R7, 0x40, RZ, 0xc0, !PT ;  /* 0x0000004007077812 */ /* 0x000fe400078ec0ff */
[----:B------:R-:W-:Y:S02]  /*08f0*/  LEA R6, R2, R3, 0x3 ;  /* 0x0000000302067211 */ /* 0x000fe400078e18ff */
[----:B------:R-:W-:Y:S02]  /*0900*/  LOP3.LUT R55, R7, 0x11c, R0, 0xf8, !PT ;  /* 0x0000011c07377812 */ /* 0x000fe400078ef800 */
[----:B------:R-:W-:Y:S02]  /*0910*/  LEA R51, R6, UR4, 0x2 ;  /* 0x0000000406337c11 */ /* 0x000fe4000f8e10ff */
[----:B------:R-:W-:Y:S01]  /*0920*/  PLOP3.LUT P0, PT, PT, PT, UP0, 0x80, 0x8 ;  /* 0x000000000008781c */ /* 0x000fe20003f0f008 */
[----:B0-----:R-:W-:Y:S04]  /*0930*/  LDS R9, [R55+UR4] ;  /* 0x0000000437097984 */ /* 0x001fe80008000800 */
[----:B------:R-:W0:Y:S04]  /*0940*/  LDS R34, [R51+0x4000] ;  /* 0x0040000033227984 */ /* 0x000e280000000800 */
[----:B------:R-:W1:Y:S04]  /*0950*/  LDS R10, [R51+0x4010] ;  /* 0x00401000330a7984 */ /* 0x000e680000000800 */
[----:B------:R-:W2:Y:S04]  /*0960*/  LDS R8, [R51+0x4080] ;  /* 0x0040800033087984 */ /* 0x000ea80000000800 */
[----:B------:R-:W3:Y:S04]  /*0970*/  LDS R2, [R51+0x4090] ;  /* 0x0040900033027984 */ /* 0x000ee80000000800 */
[----:B------:R-:W-:Y:S04]  /*0980*/  LDS R40, [R55+UR4+0x100] ;  /* 0x0001000437287984 */ /* 0x000fe80008000800 */
[----:B------:R-:W4:Y:S04]  /*0990*/  LDS R39, [R51+0x4100] ;  /* 0x0041000033277984 */ /* 0x000f280000000800 */
[----:B------:R-:W5:Y:S04]  /*09a0*/  LDS R61, [R51+0x4110] ;  /* 0x00411000333d7984 */ /* 0x000f680000000800 */
[----:B------:R-:W5:Y:S04]  /*09b0*/  LDS R53, [R51+0x4180] ;  /* 0x0041800033357984 */ /* 0x000f680000000800 */
[----:B------:R-:W5:Y:S04]  /*09c0*/  LDS R41, [R51+0x4190] ;  /* 0x0041900033297984 */ /* 0x000f680000000800 */
[----:B------:R-:W5:Y:S04]  /*09d0*/  LDS R11, [R55+UR4+0x20] ;  /* 0x00002004370b7984 */ /* 0x000f680008000800 */
[----:B------:R-:W5:Y:S01]  /*09e0*/  LDS R3, [R55+UR4+0xa0] ;  /* 0x0000a00437037984 */ /* 0x000f620008000800 */
[----:B0-----:R-:W-:-:S03]  /*09f0*/  FFMA R37, R9, R34, RZ ;  /* 0x0000002209257223 */ /* 0x001fc600000000ff */
[----:B------:R-:W0:Y:S01]  /*0a00*/  LDS R7, [R55+UR4+0x80] ;  /* 0x0000800437077984 */ /* 0x000e220008000800 */
[----:B-1----:R-:W-:-:S03]  /*0a10*/  FFMA R42, R9, R10, RZ ;  /* 0x0000000a092a7223 */ /* 0x002fc600000000ff */
[----:B------:R-:W1:Y:S01]  /*0a20*/  LDS R38, [R55+UR4+0x120] ;  /* 0x0001200437267984 */ /* 0x000e620008000800 */
[----:B--2---:R-:W-:-:S03]  /*0a30*/  FFMA R48, R9, R8, RZ ;  /* 0x0000000809307223 */ /* 0x004fc600000000ff */
[----:B------:R-:W2:Y:S01]  /*0a40*/  LDS R28, [R55+UR4+0x1a0] ;  /* 0x0001a004371c7984 */ /* 0x000ea20008000800 */
[----:B---3--:R-:W-:-:S03]  /*0a50*/  FFMA R50, R9, R2, RZ ;  /* 0x0000000209327223 */ /* 0x008fc600000000ff */
[----:B------:R-:W3:Y:S04]  /*0a60*/  LDS R32, [R55+UR4+0x180] ;  /* 0x0001800437207984 */ /* 0x000ee80008000800 */
[----:B------:R-:W-:Y:S01]  /*0a70*/  LDS R46, [R55+UR4+0x200] ;  /* 0x00020004372e7984 */ /* 0x000fe20008000800 */
[----:B----4-:R-:W-:-:S03]  /*0a80*/  FFMA R37, R40, R39, R37 ;  /* 0x0000002728257223 */ /* 0x010fc60000000025 */
[----:B------:R-:W-:Y:S01]  /*0a90*/  LDS R44, [R55+UR4+0x220] ;  /* 0x00022004372c7984 */ /* 0x000fe20008000800 */
[----:B-----5:R-:W-:-:S03]  /*0aa0*/  FFMA R33, R40, R61, R42 ;  /* 0x0000003d28217223 */ /* 0x020fc6000000002a */
[----:B------:R-:W-:Y:S01]  /*0ab0*/  LDS R36, [R55+UR4+0x280] ;  /* 0x0002800437247984 */ /* 0x000fe20008000800 */
[----:B------:R-:W-:-:S03]  /*0ac0*/  FFMA R47, R40, R53, R48 ;  /* 0x00000035282f7223 */ /* 0x000fc60000000030 */
[----:B------:R-:W-:Y:S01]  /*0ad0*/  LDS R30, [R55+UR4+0x2a0] ;  /* 0x0002a004371e7984 */ /* 0x000fe20008000800 */
[----:B------:R-:W-:-:S03]  /*0ae0*/  FFMA R35, R40, R41, R50 ;  /* 0x0000002928237223 */ /* 0x000fc60000000032 */
[----:B------:R-:W4:Y:S01]  /*0af0*/  LDS R29, [R51+0x4210] ;  /* 0x00421000331d7984 */ /* 0x000f220000000800 */
[C---:B------:R-:W-:Y:S01]  /*0b00*/  FFMA R59, R11.reuse, R34, RZ ;  /* 0x000000220b3b7223 */ /* 0x040fe200000000ff */
[C---:B------:R-:W-:Y:S01]  /*0b10*/  FFMA R40, R11.reuse, R10, RZ ;  /* 0x0000000a0b287223 */ /* 0x040fe200000000ff */
[C---:B------:R-:W-:Y:S01]  /*0b20*/  FFMA R42, R11.reuse, R8, RZ ;  /* 0x000000080b2a7223 */ /* 0x040fe200000000ff */
[----:B------:R-:W5:Y:S01]  /*0b30*/  LDS R31, [R51+0x4200] ;  /* 0x00420000331f7984 */ /* 0x000f620000000800 */
[----:B------:R-:W-:Y:S01]  /*0b40*/  FFMA R48, R11, R2, RZ ;  /* 0x000000020b307223 */ /* 0x000fe200000000ff */
[-C--:B------:R-:W-:Y:S01]  /*0b50*/  FFMA R49, R3, R34.reuse, RZ ;  /* 0x0000002203317223 */ /* 0x080fe200000000ff */
[----:B0-----:R-:W-:Y:S01]  /*0b60*/  FFMA R43, R7, R34, RZ ;  /* 0x00000022072b7223 */ /* 0x001fe200000000ff */
[----:B------:R-:W-:Y:S01]  /*0b70*/  FFMA R34, R3, R2, RZ ;  /* 0x0000000203227223 */ /* 0x000fe200000000ff */
[----:B------:R-:W-:Y:S01]  /*0b80*/  LDS R58, [R51+0x4410] ;  /* 0x00441000333a7984 */ /* 0x000fe20000000800 */
[C---:B-1----:R-:W-:Y:S01]  /*0b90*/  FFMA R59, R38.reuse, R39, R59 ;  /* 0x00000027263b7223 */ /* 0x042fe2000000003b */
[C---:B------:R-:W-:Y:S01]  /*0ba0*/  FFMA R11, R38.reuse, R61, R40 ;  /* 0x0000003d260b7223 */ /* 0x040fe20000000028 */
[C---:B------:R-:W-:Y:S01]  /*0bb0*/  FFMA R45, R38.reuse, R53, R42 ;  /* 0x00000035262d7223 */ /* 0x040fe2000000002a */
[----:B------:R-:W-:Y:S01]  /*0bc0*/  FFMA R9, R38, R41, R48 ;  /* 0x0000002926097223 */ /* 0x000fe20000000030 */
[C---:B------:R-:W-:Y:S01]  /*0bd0*/  FFMA R42, R7.reuse, R10, RZ ;  /* 0x0000000a072a7223 */ /* 0x040fe200000000ff */
[C---:B------:R-:W-:Y:S01]  /*0be0*/  FFMA R38, R7.reuse, R8, RZ ;  /* 0x0000000807267223 */ /* 0x040fe200000000ff */
[----:B------:R-:W-:Y:S01]  /*0bf0*/  FFMA R40, R7, R2, RZ ;  /* 0x0000000207287223 */ /* 0x000fe200000000ff */
[C---:B------:R-:W-:Y:S01]  /*0c00*/  FFMA R10, R3.reuse, R10, RZ ;  /* 0x0000000a030a7223 */ /* 0x040fe200000000ff */
[----:B------:R-:W-:Y:S01]  /*0c10*/  FFMA R8, R3, R8, RZ ;  /* 0x0000000803087223 */ /* 0x000fe200000000ff */
[-C--:B--2---:R-:W-:Y:S01]  /*0c20*/  FFMA R2, R28, R39.reuse, R49 ;  /* 0x000000271c027223 */ /* 0x084fe20000000031 */
[C---:B---3--:R-:W-:Y:S01]  /*0c30*/  FFMA R3, R32.reuse, R39, R43 ;  /* 0x0000002720037223 */ /* 0x048fe2000000002b */
[----:B------:R-:W0:Y:S01]  /*0c40*/  LDS R49, [R51+0x4280] ;  /* 0x0042800033317984 */ /* 0x000e220000000800 */
[-C--:B------:R-:W-:Y:S01]  /*0c50*/  FFMA R7, R32, R61.reuse, R42 ;  /* 0x0000003d20077223 */ /* 0x080fe2000000002a */
[----:B------:R-:W-:Y:S01]  /*0c60*/  FFMA R61, R28, R61, R10 ;  /* 0x0000003d1c3d7223 */ /* 0x000fe2000000000a */
[C---:B------:R-:W-:Y:S01]  /*0c70*/  FFMA R43, R32.reuse, R41, R40 ;  /* 0x00000029202b7223 */ /* 0x040fe20000000028 */
[----:B------:R-:W1:Y:S01]  /*0c80*/  LDS R39, [R51+0x4290] ;  /* 0x0042900033277984 */ /* 0x000e620000000800 */
[-C--:B------:R-:W-:Y:S01]  /*0c90*/  FFMA R57, R32, R53.reuse, R38 ;  /* 0x0000003520397223 */ /* 0x080fe20000000026 */
[C---:B------:R-:W-:Y:S01]  /*0ca0*/  FFMA R53, R28.reuse, R53, R8 ;  /* 0x000000351c357223 */ /* 0x040fe20000000008 */
[----:B------:R-:W-:Y:S01]  /*0cb0*/  FFMA R41, R28, R41, R34 ;  /* 0x000000291c297223 */ /* 0x000fe20000000022 */
[----:B------:R-:W-:Y:S04]  /*0cc0*/  LDS R38, [R51+0x4310] ;  /* 0x0043100033267984 */ /* 0x000fe80000000800 */
[----:B------:R-:W-:Y:S04]  /*0cd0*/  LDS R48, [R51+0x4380] ;  /* 0x0043800033307984 */ /* 0x000fe80000000800 */
[----:B------:R-:W-:Y:S01]  /*0ce0*/  LDS R34, [R51+0x4390] ;  /* 0x0043900033227984 */ /* 0x000fe20000000800 */
[-C--:B----4-:R-:W-:Y:S01]  /*0cf0*/  FFMA R50, R46, R29.reuse, R33 ;  /* 0x0000001d2e327223 */ /* 0x090fe20000000021 */
[-C--:B------:R-:W-:Y:S01]  /*0d00*/  FFMA R42, R44, R29.reuse, R11 ;  /* 0x0000001d2c2a7223 */ /* 0x080fe2000000000b */
[-C--:B------:R-:W-:Y:S01]  /*0d10*/  FFMA R40, R36, R29.reuse, R7 ;  /* 0x0000001d24287223 */ /* 0x080fe20000000007 */
[----:B------:R-:W-:Y:S01]  /*0d20*/  FFMA R60, R30, R29, R61 ;  /* 0x0000001d1e3c7223 */ /* 0x000fe2000000003d */
[----:B------:R-:W2:Y:S01]  /*0d30*/  LDS R33, [R55+UR4+0x300] ;  /* 0x0003000437217984 */ /* 0x000ea20008000800 */
[-C--:B-----5:R-:W-:Y:S01]  /*0d40*/  FFMA R28, R36, R31.reuse, R3 ;  /* 0x0000001f241c7223 */ /* 0x0a0fe20000000003 */
[-C--:B------:R-:W-:Y:S01]  /*0d50*/  FFMA R37, R46, R31.reuse, R37 ;  /* 0x0000001f2e257223 */ /* 0x080fe20000000025 */
[-C--:B------:R-:W-:Y:S01]  /*0d60*/  FFMA R32, R44, R31.reuse, R59 ;  /* 0x0000001f2c207223 */ /* 0x080fe2000000003b */
[----:B------:R-:W3:Y:S01]  /*0d70*/  LDS R29, [R55+UR4+0x320] ;  /* 0x00032004371d7984 */ /* 0x000ee20008000800 */
[----:B------:R-:W-:-:S03]  /*0d80*/  FFMA R3, R30, R31, R2 ;  /* 0x0000001f1e037223 */ /* 0x000fc60000000002 */
[----:B------:R-:W4:Y:S04]  /*0d90*/  LDS R11, [R55+UR4+0x380] ;  /* 0x00038004370b7984 */ /* 0x000f280008000800 */
[----:B------:R-:W5:Y:S04]  /*0da0*/  LDS R7, [R55+UR4+0x3a0] ;  /* 0x0003a00437077984 */ /* 0x000f680008000800 */
[----:B------:R-:W5:Y:S01]  /*0db0*/  LDS R31, [R51+0x4300] ;  /* 0x00430000331f7984 */ /* 0x000f620000000800 */
[-C--:B0-----:R-:W-:Y:S01]  /*0dc0*/  FFMA R56, R46, R49.reuse, R47 ;  /* 0x000000312e387223 */ /* 0x081fe2000000002f */
[-C--:B------:R-:W-:Y:S01]  /*0dd0*/  FFMA R54, R44, R49.reuse, R45 ;  /* 0x000000312c367223 */ /* 0x080fe2000000002d */
[-C--:B------:R-:W-:Y:S01]  /*0de0*/  FFMA R52, R36, R49.reuse, R57 ;  /* 0x0000003124347223 */ /* 0x080fe20000000039 */
[----:B------:R-:W-:Y:S01]  /*0df0*/  FFMA R2, R30, R49, R53 ;  /* 0x000000311e027223 */ /* 0x000fe20000000035 */
[-C--:B-1----:R-:W-:Y:S01]  /*0e00*/  FFMA R46, R46, R39.reuse, R35 ;  /* 0x000000272e2e7223 */ /* 0x082fe20000000023 */
[-C--:B------:R-:W-:Y:S01]  /*0e10*/  FFMA R44, R44, R39.reuse, R9 ;  /* 0x000000272c2c7223 */ /* 0x080fe20000000009 */
[-C--:B------:R-:W-:Y:S01]  /*0e20*/  FFMA R36, R36, R39.reuse, R43 ;  /* 0x0000002724247223 */ /* 0x080fe2000000002b */
[----:B------:R-:W0:Y:S01]  /*0e30*/  LDS R35, [R55+UR4+0x400] ;  /* 0x0004000437237984 */ /* 0x000e220008000800 */
[----:B------:R-:W-:-:S03]  /*0e40*/  FFMA R8, R30, R39, R41 ;  /* 0x000000271e087223 */ /* 0x000fc60000000029 */
[----:B------:R-:W1:Y:S04]  /*0e50*/  LDS R10, [R51+0x4400] ;  /* 0x00440000330a7984 */ /* 0x000e680000000800 */
[----:B------:R-:W1:Y:S04]  /*0e60*/  LDS R9, [R55+UR4+0x420] ;  /* 0x0004200437097984 */ /* 0x000e680008000800 */
[----:B------:R-:W1:Y:S01]  /*0e70*/  LDS R49, [R55+UR4+0x480] ;  /* 0x0004800437317984 */ /* 0x000e620008000800 */
[C---:B--2---:R-:W-:Y:S01]  /*0e80*/  FFMA R41, R33.reuse, R38, R50 ;  /* 0x0000002621297223 */ /* 0x044fe20000000032 */
[----:B------:R-:W-:-:S02]  /*0e90*/  FFMA R56, R33, R48, R56 ;  /* 0x0000003021387223 */ /* 0x000fc40000000038 */
[----:B------:R-:W2:Y:S01]  /*0ea0*/  LDS R43, [R55+UR4+0x4a0] ;  /* 0x0004a004372b7984 */ /* 0x000ea20008000800 */
[----:B------:R-:W-:Y:S01]  /*0eb0*/  FFMA R46, R33, R34, R46 ;  /* 0x00000022212e7223 */ /* 0x000fe2000000002e */
[C---:B---3--:R-:W-:Y:S01]  /*0ec0*/  FFMA R54, R29.reuse, R48, R54 ;  /* 0x000000301d367223 */ /* 0x048fe20000000036 */
[----:B------:R-:W-:Y:S01]  /*0ed0*/  FFMA R44, R29, R34, R44 ;  /* 0x000000221d2c7223 */ /* 0x000fe2000000002c */
[----:B------:R-:W3:Y:S01]  /*0ee0*/  LDS R50, [R51+0x4480] ;  /* 0x0044800033327984 */ /* 0x000ee20000000800 */
[C---:B----4-:R-:W-:Y:S01]  /*0ef0*/  FFMA R52, R11.reuse, R48, R52 ;  /* 0x000000300b347223 */ /* 0x050fe20000000034 */
[C---:B------:R-:W-:Y:S01]  /*0f00*/  FFMA R36, R11.reuse, R34, R36 ;  /* 0x000000220b247223 */ /* 0x040fe20000000024 */
[----:B------:R-:W-:Y:S01]  /*0f10*/  FFMA R57, R11, R38, R40 ;  /* 0x000000260b397223 */ /* 0x000fe20000000028 */
[----:B------:R-:W-:Y:S01]  /*0f20*/  LDS R61, [R55+UR4+0x900] ;  /* 0x00090004373d7984 */ /* 0x000fe20008000800 */
[C---:B-----5:R-:W-:Y:S01]  /*0f30*/  FFMA R48, R7.reuse, R48, R2 ;  /* 0x0000003007307223 */ /* 0x060fe20000000002 */
[C---:B------:R-:W-:Y:S01]  /*0f40*/  FFMA R60, R7.reuse, R38, R60 ;  /* 0x00000026073c7223 */ /* 0x040fe2000000003c */
[----:B------:R-:W-:Y:S01]  /*0f50*/  FFMA R34, R7, R34, R8 ;  /* 0x0000002207227223 */ /* 0x000fe20000000008 */
[----:B------:R-:W4:Y:S01]  /*0f60*/  LDS R2, [R51+0x4490] ;  /* 0x0044900033027984 */ /* 0x000f220000000800 */
[-C--:B------:R-:W-:Y:S01]  /*0f70*/  FFMA R30, R33, R31.reuse, R37 ;  /* 0x0000001f211e7223 */ /* 0x080fe20000000025 */
[-C--:B------:R-:W-:Y:S01]  /*0f80*/  FFMA R32, R29, R31.reuse, R32 ;  /* 0x0000001f1d207223 */ /* 0x080fe20000000020 */
[-C--:B------:R-:W-:Y:S01]  /*0f90*/  FFMA R28, R11, R31.reuse, R28 ;  /* 0x0000001f0b1c7223 */ /* 0x080fe2000000001c */
[----:B------:R-:W-:Y:S01]  /*0fa0*/  FFMA R3, R7, R31, R3 ;  /* 0x0000001f07037223 */ /* 0x000fe20000000003 */
[----:B------:R-:W-:Y:S01]  /*0fb0*/  FFMA R31, R29, R38, R42 ;  /* 0x000000261d1f7223 */ /* 0x000fe2000000002a */
[----:B------:R-:W-:Y:S04]  /*0fc0*/  LDS R8, [R51+0x4500] ;  /* 0x0045000033087984 */ /* 0x000fe80000000800 */
[----:B------:R-:W5:Y:S01]  /*0fd0*/  LDS R29, [R55+UR4+0x500] ;  /* 0x00050004371d7984 */ /* 0x000f620008000800 */
[----:B0-----:R-:W-:-:S03]  /*0fe0*/  FFMA R41, R35, R58, R41 ;  /* 0x0000003a23297223 */ /* 0x001fc60000000029 */
[----:B------:R-:W0:Y:S01]  /*0ff0*/  LDS R42, [R51+0x4510] ;  /* 0x00451000332a7984 */ /* 0x000e220000000800 */
[----:B-1----:R-:W-:-:S03]  /*1000*/  FFMA R30, R35, R10, R30 ;  /* 0x0000000a231e7223 */ /* 0x002fc6000000001e */
[----:B------:R-:W1:Y:S01]  /*1010*/  LDS R40, [R51+0x4580] ;  /* 0x0045800033287984 */ /* 0x000e620000000800 */
[C---:B------:R-:W-:Y:S01]  /*1020*/  FFMA R32, R9.reuse, R10, R32 ;  /* 0x0000000a09207223 */ /* 0x040fe20000000020 */
[----:B------:R-:W-:Y:S02]  /*1030*/  FFMA R31, R9, R58, R31 ;  /* 0x0000003a091f7223 */ /* 0x000fe4000000001f */
[----:B------:R-:W1:Y:S01]  /*1040*/  LDS R38, [R51+0x4590] ;  /* 0x0045900033267984 */ /* 0x000e620000000800 */
[C---:B------:R-:W-:Y:S01]  /*1050*/  FFMA R28, R49.reuse, R10, R28 ;  /* 0x0000000a311c7223 */ /* 0x040fe2000000001c */
[----:B------:R-:W-:Y:S02]  /*1060*/  FFMA R57, R49, R58, R57 ;  /* 0x0000003a31397223 */ /* 0x000fe40000000039 */
[----:B------:R-:W1:Y:S01]  /*1070*/  LDS R7, [R55+UR4+0x520] ;  /* 0x0005200437077984 */ /* 0x000e620008000800 */
[C---:B--2---:R-:W-:Y:S01]  /*1080*/  FFMA R10, R43.reuse, R10, R3 ;  /* 0x0000000a2b0a7223 */ /* 0x044fe20000000003 */
[----:B------:R-:W-:-:S02]  /*1090*/  FFMA R47, R43, R58, R60 ;  /* 0x0000003a2b2f7223 */ /* 0x000fc4000000003c */
[----:B------:R-:W2:Y:S01]  /*10a0*/  LDS R33, [R55+UR4+0x580] ;  /* 0x0005800437217984 */ /* 0x000ea20008000800 */
[-C--:B---3--:R-:W-:Y:S01]  /*10b0*/  FFMA R39, R35, R50.reuse, R56 ;  /* 0x0000003223277223 */ /* 0x088fe20000000038 */
[-C--:B------:R-:W-:Y:S01]  /*10c0*/  FFMA R11, R9, R50.reuse, R54 ;  /* 0x00000032090b7223 */ /* 0x080fe20000000036 */
[-C--:B------:R-:W-:Y:S01]  /*10d0*/  FFMA R53, R49, R50.reuse, R52 ;  /* 0x0000003231357223 */ /* 0x080fe20000000034 */
[----:B------:R-:W3:Y:S01]  /*10e0*/  LDS R3, [R55+UR4+0x5a0] ;  /* 0x0005a00437037984 */ /* 0x000ee20008000800 */
[----:B------:R-:W-:-:S03]  /*10f0*/  FFMA R45, R43, R50, R48 ;  /* 0x000000322b2d7223 */ /* 0x000fc60000000030 */
[----:B------:R-:W-:Y:S01]  /*1100*/  LDS R37, [R51+0x4610] ;  /* 0x0046100033257984 */ /* 0x000fe20000000800 */
[-C--:B----4-:R-:W-:Y:S01]  /*1110*/  FFMA R35, R35, R2.reuse, R46 ;  /* 0x0000000223237223 */ /* 0x090fe2000000002e */
[-C--:B------:R-:W-:Y:S01]  /*1120*/  FFMA R9, R9, R2.reuse, R44 ;  /* 0x0000000209097223 */ /* 0x080fe2000000002c */
[-C--:B------:R-:W-:Y:S01]  /*1130*/  FFMA R49, R49, R2.reuse, R36 ;  /* 0x0000000231317223 */ /* 0x080fe20000000024 */
[----:B------:R-:W-:Y:S01]  /*1140*/  FFMA R43, R43, R2, R34 ;  /* 0x000000022b2b7223 */ /* 0x000fe20000000022 */
[----:B------:R-:W4:Y:S04]  /*1150*/  LDS R56, [R55+UR4+0x620] ;  /* 0x0006200437387984 */ /* 0x000f280008000800 */
[----:B------:R-:W4:Y:S01]  /*1160*/  LDS R44, [R55+UR4+0x680] ;  /* 0x00068004372c7984 */ /* 0x000f220008000800 */
[----:B-----5:R-:W-:-:S03]  /*1170*/  FFMA R30, R29, R8, R30 ;  /* 0x000000081d1e7223 */ /* 0x020fc6000000001e */
[----:B------:R-:W-:Y:S01]  /*1180*/  LDS R34, [R55+UR4+0x6a0] ;  /* 0x0006a00437227984 */ /* 0x000fe20008000800 */
[----:B0-----:R-:W-:-:S03]  /*1190*/  FFMA R41, R29, R42, R41 ;  /* 0x0000002a1d297223 */ /* 0x001fc60000000029 */
[----:B------:R-:W-:Y:S01]  /*11a0*/  LDS R36, [R51+0x4700] ;  /* 0x0047000033247984 */ /* 0x000fe20000000800 */
[----:B-1----:R-:W-:-:S03]  /*11b0*/  FFMA R39, R29, R40, R39 ;  /* 0x000000281d277223 */ /* 0x002fc60000000027 */
[----:B------:R-:W-:Y:S01]  /*11c0*/  LDS R48, [R51+0x4710] ;  /* 0x0047100033307984 */ /* 0x000fe20000000800 */
[----:B------:R-:W-:-:S03]  /*11d0*/  FFMA R2, R29, R38, R35 ;  /* 0x000000261d027223 */ /* 0x000fc60000000023 */
[----:B------:R-:W0:Y:S01]  /*11e0*/  LDS R35, [R51+0x4680] ;  /* 0x0046800033237984 */ /* 0x000e220000000800 */
[C---:B------:R-:W-:Y:S01]  /*11f0*/  FFMA R29, R7.reuse, R8, R32 ;  /* 0x00000008071d7223 */ /* 0x040fe20000000020 */
[C---:B------:R-:W-:Y:S01]  /*1200*/  FFMA R58, R7.reuse, R40, R11 ;  /* 0x00000028073a7223 */ /* 0x040fe2000000000b */
[C---:B------:R-:W-:Y:S01]  /*1210*/  FFMA R32, R7.reuse, R38, R9 ;  /* 0x0000002607207223 */ /* 0x040fe20000000009 */
[----:B------:R-:W-:Y:S01]  /*1220*/  FFMA R60, R7, R42, R31 ;  /* 0x0000002a073c7223 */ /* 0x000fe2000000001f */
[----:B------:R-:W1:Y:S01]  /*1230*/  LDS R11, [R55+UR4+0x600] ;  /* 0x00060004370b7984 */ /* 0x000e620008000800 */
[C---:B--2---:R-:W-:Y:S01]  /*1240*/  FFMA R7, R33.reuse, R8, R28 ;  /* 0x0000000821077223 */ /* 0x044fe2000000001c */
[C---:B------:R-:W-:Y:S01]  /*1250*/  FFMA R54, R33.reuse, R42, R57 ;  /* 0x0000002a21367223 */ /* 0x040fe20000000039 */
[C---:B------:R-:W-:Y:S01]  /*1260*/  FFMA R52, R33.reuse, R40, R53 ;  /* 0x0000002821347223 */ /* 0x040fe20000000035 */
[----:B------:R-:W2:Y:S01]  /*1270*/  LDS R9, [R51+0x4600] ;  /* 0x0046000033097984 */ /* 0x000ea20000000800 */
[----:B------:R-:W-:Y:S01]  /*1280*/  FFMA R50, R33, R38, R49 ;  /* 0x0000002621327223 */ /* 0x000fe20000000031 */
[C---:B---3--:R-:W-:Y:S01]  /*1290*/  FFMA R33, R3.reuse, R8, R10 ;  /* 0x0000000803217223 */ /* 0x048fe2000000000a */
[C---:B------:R-:W-:Y:S01]  /*12a0*/  FFMA R42, R3.reuse, R42, R47 ;  /* 0x0000002a032a7223 */ /* 0x040fe2000000002f */
[----:B------:R-:W3:Y:S01]  /*12b0*/  LDS R31, [R51+0x4690] ;  /* 0x00469000331f7984 */ /* 0x000ee20000000800 */
[C---:B------:R-:W-:Y:S01]  /*12c0*/  FFMA R40, R3.reuse, R40, R45 ;  /* 0x0000002803287223 */ /* 0x040fe2000000002d */
[----:B------:R-:W-:Y:S01]  /*12d0*/  FFMA R38, R3, R38, R43 ;  /* 0x0000002603267223 */ /* 0x000fe2000000002b */
[----:B------:R-:W-:Y:S01]  /*12e0*/  IADD3 R43, PT, PT, R17, 0x20, RZ ;  /* 0x00000020112b7810 */ /* 0x000fe20007ffe0ff */
[----:B------:R-:W5:Y:S01]  /*12f0*/  LDS R3, [R55+UR4+0x700] ;  /* 0x0007000437037984 */ /* 0x000f620008000800 */
[----:B----4-:R-:W-:-:S03]  /*1300*/  FFMA R59, R56, R37, R60 ;  /* 0x00000025383b7223 */ /* 0x010fc6000000003c */
[----:B------:R-:W4:Y:S01]  /*1310*/  LDS R46, [R51+0x4780] ;  /* 0x00478000332e7984 */ /* 0x000f220000000800 */
[C---:B------:R-:W-:Y:S02]  /*1320*/  IMAD R10, R43.reuse, UR8, R16 ;  /* 0x000000082b0a7c24 */ /* 0x040fe4000f8e0210 */
[----:B------:R-:W-:Y:S01]  /*1330*/  FFMA R49, R44, R37, R54 ;  /* 0x000000252c317223 */ /* 0x000fe20000000036 */
[----:B------:R-:W-:Y:S01]  /*1340*/  IMAD R8, R43, UR17, R16 ;  /* 0x000000112b087c24 */ /* 0x000fe2000f8e0210 */
[----:B------:R-:W4:Y:S04]  /*1350*/  LDS R28, [R51+0x4790] ;  /* 0x00479000331c7984 */ /* 0x000f280000000800 */
[----:B------:R-:W4:Y:S04]  /*1360*/  LDS R53, [R55+UR4+0x720] ;  /* 0x0007200437357984 */ /* 0x000f280008000800 */
[----:B------:R-:W4:Y:S04]  /*1370*/  LDS R45, [R55+UR4+0x780] ;  /* 0x00078004372d7984 */ /* 0x000f280008000800 */
[----:B------:R-:W-:Y:S01]  /*1380*/  LDS R54, [R55+UR4+0x800] ;  /* 0x0008000437367984 */ /* 0x000fe20008000800 */
[-C--:B0-----:R-:W-:Y:S01]  /*1390*/  FFMA R57, R56, R35.reuse, R58 ;  /* 0x0000002338397223 */ /* 0x081fe2000000003a */
[----:B------:R-:W-:-:S02]  /*13a0*/  FFMA R47, R44, R35, R52 ;  /* 0x000000232c2f7223 */ /* 0x000fc40000000034 */
[----:B------:R-:W0:Y:S01]  /*13b0*/  LDS R43, [R51+0x4810] ;  /* 0x00481000332b7984 */ /* 0x000e220000000800 */
[C---:B-1----:R-:W-:Y:S01]  /*13c0*/  FFMA R41, R11.reuse, R37, R41 ;  /* 0x000000250b297223 */ /* 0x042fe20000000029 */
[C---:B------:R-:W-:Y:S01]  /*13d0*/  FFMA R39, R11.reuse, R35, R39 ;  /* 0x000000230b277223 */ /* 0x040fe20000000027 */
[C---:B------:R-:W-:Y:S01]  /*13e0*/  FFMA R37, R34.reuse, R37, R42 ;  /* 0x0000002522257223 */ /* 0x040fe2000000002a */
[C---:B------:R-:W-:Y:S01]  /*13f0*/  FFMA R35, R34.reuse, R35, R40 ;  /* 0x0000002322237223 */ /* 0x040fe20000000028 */
[CC--:B--2---:R-:W-:Y:S01]  /*1400*/  FFMA R30, R11.reuse, R9.reuse, R30 ;  /* 0x000000090b1e7223 */ /* 0x0c4fe2000000001e */
[----:B------:R-:W-:Y:S01]  /*1410*/  FFMA R60, R34, R9, R33 ;  /* 0x00000009223c7223 */ /* 0x000fe20000000021 */
[----:B------:R-:W1:Y:S01]  /*1420*/  LDS R42, [R55+UR4+0x820] ;  /* 0x00082004372a7984 */ /* 0x000e620008000800 */
[----:B---3--:R-:W-:Y:S01]  /*1430*/  FFMA R11, R11, R31, R2 ;  /* 0x0000001f0b0b7223 */ /* 0x008fe20000000002 */
[C---:B------:R-:W-:Y:S01]  /*1440*/  FFMA R2, R56.reuse, R9, R29 ;  /* 0x0000000938027223 */ /* 0x040fe2000000001d */
[----:B------:R-:W-:Y:S01]  /*1450*/  FFMA R29, R56, R31, R32 ;  /* 0x0000001f381d7223 */ /* 0x000fe20000000020 */
[C---:B------:R-:W-:Y:S01]  /*1460*/  FFMA R32, R44.reuse, R9, R7 ;  /* 0x000000092c207223 */ /* 0x040fe20000000007 */
[-C--:B------:R-:W-:Y:S01]  /*1470*/  FFMA R7, R44, R31.reuse, R50 ;  /* 0x0000001f2c077223 */ /* 0x080fe20000000032 */
[----:B------:R-:W-:Y:S01]  /*1480*/  FFMA R31, R34, R31, R38 ;  /* 0x0000001f221f7223 */ /* 0x000fe20000000026 */
[----:B------:R-:W2:Y:S01]  /*1490*/  LDS R33, [R55+UR4+0x7a0] ;  /* 0x0007a00437217984 */ /* 0x000ea20008000800 */
[C---:B-----5:R-:W-:Y:S01]  /*14a0*/  FFMA R9, R3.reuse, R36, R30 ;  /* 0x0000002403097223 */ /* 0x060fe2000000001e */
[C---:B------:R-:W-:Y:S01]  /*14b0*/  FFMA R58, R3.reuse, R48, R41 ;  /* 0x00000030033a7223 */ /* 0x040fe20000000029 */
[C---:B----4-:R-:W-:Y:S01]  /*14c0*/  FFMA R56, R3.reuse, R46, R39 ;  /* 0x0000002e03387223 */ /* 0x050fe20000000027 */
[----:B------:R-:W3:Y:S01]  /*14d0*/  LDS R41, [R51+0x4880] ;  /* 0x0048800033297984 */ /* 0x000ee20000000800 */
[----:B------:R-:W-:-:S03]  /*14e0*/  FFMA R34, R3, R28, R11 ;  /* 0x0000001c03227223 */ /* 0x000fc6000000000b */
[----:B------:R-:W4:Y:S01]  /*14f0*/  LDS R3, [R51+0x4800] ;  /* 0x0048000033037984 */ /* 0x000f220000000800 */
[C---:B------:R-:W-:Y:S01]  /*1500*/  FFMA R44, R53.reuse, R28, R29 ;  /* 0x0000001c352c7223 */ /* 0x040fe2000000001d */
[C---:B------:R-:W-:Y:S02]  /*1510*/  FFMA R11, R53.reuse, R36, R2 ;  /* 0x00000024350b7223 */ /* 0x040fe40000000002 */
[----:B------:R-:W5:Y:S01]  /*1520*/  LDS R39, [R51+0x4890] ;  /* 0x0048900033277984 */ /* 0x000f620000000800 */
[----:B------:R-:W-:Y:S01]  /*1530*/  FFMA R52, R53, R48, R59 ;  /* 0x0000003035347223 */ /* 0x000fe2000000003b */
[C---:B------:R-:W-:Y:S01]  /*1540*/  FFMA R29, R45.reuse, R36, R32 ;  /* 0x000000242d1d7223 */ /* 0x040fe20000000020 */
[C---:B------:R-:W-:Y:S01]  /*1550*/  FFMA R38, R45.reuse, R46, R47 ;  /* 0x0000002e2d267223 */ /* 0x040fe2000000002f */
[----:B------:R-:W5:Y:S01]  /*1560*/  LDS R30, [R55+UR4+0x880] ;  /* 0x00088004371e7984 */ /* 0x000f620008000800 */
[----:B------:R-:W-:Y:S01]  /*1570*/  FFMA R32, R45, R28, R7 ;  /* 0x0000001c2d207223 */ /* 0x000fe20000000007 */
[----:B------:R-:W-:Y:S01]  /*1580*/  FFMA R50, R53, R46, R57 ;  /* 0x0000002e35327223 */ /* 0x000fe20000000039 */
[----:B------:R-:W-:Y:S01]  /*1590*/  FFMA R40, R45, R48, R49 ;  /* 0x000000302d287223 */ /* 0x000fe20000000031 */
[----:B------:R-:W5:Y:S01]  /*15a0*/  LDS R2, [R55+UR4+0x8a0] ;  /* 0x0008a00437027984 */ /* 0x000f620008000800 */
[----:B0-----:R-:W-:-:S03]  /*15b0*/  FFMA R58, R54, R43, R58 ;  /* 0x0000002b363a7223 */ /* 0x001fc6000000003a */
[----:B------:R-:W-:Y:S04]  /*15c0*/  LDS R53, [R55+UR4+0x920] ;  /* 0x0009200437357984 */ /* 0x000fe80008000800 */
[----:B------:R-:W-:Y:S01]  /*15d0*/  LDS R45, [R55+UR4+0x980] ;  /* 0x00098004372d7984 */ /* 0x000fe20008000800 */
[C---:B-1----:R-:W-:Y:S01]  /*15e0*/  FFMA R59, R42.reuse, R43, R52 ;  /* 0x0000002b2a3b7223 */ /* 0x042fe20000000034 */
[C---:B--2---:R-:W-:Y:S01]  /*15f0*/  FFMA R7, R33.reuse, R36, R60 ;  /* 0x0000002421077223 */ /* 0x044fe2000000003c */
[C---:B------:R-:W-:Y:S01]  /*1600*/  FFMA R28, R33.reuse, R28, R31 ;  /* 0x0000001c211c7223 */ /* 0x040fe2000000001f */
[C---:B------:R-:W-:Y:S01]  /*1610*/  FFMA R48, R33.reuse, R48, R37 ;  /* 0x0000003021307223 */ /* 0x040fe20000000025 */
[----:B------:R-:W-:Y:S01]  /*1620*/  FFMA R46, R33, R46, R35 ;  /* 0x0000002e212e7223 */ /* 0x000fe20000000023 */
[-C--:B---3--:R-:W-:Y:S01]  /*1630*/  FFMA R57, R42, R41.reuse, R50 ;  /* 0x000000292a397223 */ /* 0x088fe20000000032 */
[----:B------:R-:W-:Y:S01]  /*1640*/  LDS R33, [R55+UR4+0x9a0] ;  /* 0x0009a00437217984 */ /* 0x000fe20008000800 */
[C---:B------:R-:W-:Y:S01]  /*1650*/  FFMA R56, R54.reuse, R41, R56 ;  /* 0x0000002936387223 */ /* 0x040fe20000000038 */
[----:B----4-:R-:W-:-:S02]  /*1660*/  FFMA R36, R54, R3, R9 ;  /* 0x0000000336247223 */ /* 0x010fc40000000009 */
[----:B------:R-:W-:Y:S01]  /*1670*/  LDS R37, [R51+0x4a10] ;  /* 0x004a100033257984 */ /* 0x000fe20000000800 */
[----:B-----5:R-:W-:Y:S01]  /*1680*/  FFMA R9, R54, R39, R34 ;  /* 0x0000002736097223 */ /* 0x020fe20000000022 */
[C---:B------:R-:W-:Y:S01]  /*1690*/  FFMA R34, R42.reuse, R3, R11 ;  /* 0x000000032a227223 */ /* 0x040fe2000000000b */
[----:B------:R-:W-:Y:S01]  /*16a0*/  FFMA R11, R42, R39, R44 ;  /* 0x000000272a0b7223 */ /* 0x000fe2000000002c */
[----:B------:R-:W-:Y:S01]  /*16b0*/  LDS R35, [R51+0x4a80] ;  /* 0x004a800033237984 */ /* 0x000fe20000000800 */
[C---:B------:R-:W-:Y:S01]  /*16c0*/  FFMA R47, R30.reuse, R41, R38 ;  /* 0x000000291e2f7223 */ /* 0x040fe20000000026 */
[C---:B------:R-:W-:Y:S01]  /*16d0*/  FFMA R42, R30.reuse, R3, R29 ;  /* 0x000000031e2a7223 */ /* 0x040fe2000000001d */
[C---:B------:R-:W-:Y:S01]  /*16e0*/  FFMA R49, R30.reuse, R43, R40 ;  /* 0x0000002b1e317223 */ /* 0x040fe20000000028 */
[----:B------:R-:W-:Y:S01]  /*16f0*/  FFMA R31, R30, R39, R32 ;  /* 0x000000271e1f7223 */ /* 0x000fe20000000020 */
[----:B------:R-:W0:Y:S01]  /*1700*/  LDS R38, [R51+0x4990] ;  /* 0x0049900033267984 */ /* 0x000e220000000800 */
[C---:B------:R-:W-:Y:S01]  /*1710*/  FFMA R32, R2.reuse, R3, R7 ;  /* 0x0000000302207223 */ /* 0x040fe20000000007 */
[C---:B------:R-:W-:Y:S01]  /*1720*/  FFMA R43, R2.reuse, R43, R48 ;  /* 0x0000002b022b7223 */ /* 0x040fe20000000030 */
[C---:B------:R-:W-:Y:S01]  /*1730*/  FFMA R41, R2.reuse, R41, R46 ;  /* 0x0000002902297223 */ /* 0x040fe2000000002e */
[----:B------:R-:W1:Y:S01]  /*1740*/  LDS R30, [R51+0x4900] ;  /* 0x00490000331e7984 */ /* 0x000e620000000800 */
[----:B------:R-:W-:-:S03]  /*1750*/  FFMA R39, R2, R39, R28 ;  /* 0x0000002702277223 */ /* 0x000fc6000000001c */
[----:B------:R-:W2:Y:S04]  /*1760*/  LDS R44, [R51+0x4910] ;  /* 0x00491000332c7984 */ /* 0x000ea80000000800 */
[----:B------:R-:W3:Y:S04]  /*1770*/  LDS R40, [R51+0x4980] ;  /* 0x0049800033287984 */ /* 0x000ee80000000800 */
[----:B------:R-:W4:Y:S04]  /*1780*/  LDS R2, [R55+UR4+0xa00] ;  /* 0x000a000437027984 */ /* 0x000f280008000800 */
[----:B------:R-:W5:Y:S04]  /*1790*/  LDS R7, [R51+0x4a00] ;  /* 0x004a000033077984 */ /* 0x000f680000000800 */
[----:B------:R-:W5:Y:S04]  /*17a0*/  LDS R3, [R51+0x4a90] ;  /* 0x004a900033037984 */ /* 0x000f680000000800 */
[----:B------:R-:W5:Y:S04]  /*17b0*/  LDS R28, [R55+UR4+0xa20] ;  /* 0x000a2004371c7984 */ /* 0x000f680008000800 */
[----:B------:R-:W5:Y:S04]  /*17c0*/  LDS R46, [R55+UR4+0xa80] ;  /* 0x000a8004372e7984 */ /* 0x000f680008000800 */
[----:B------:R-:W-:Y:S01]  /*17d0*/  LDS R60, [R51+0x4b00] ;  /* 0x004b0000333c7984 */ /* 0x000fe20000000800 */
[----:B0-----:R-:W-:Y:S01]  /*17e0*/  FFMA R54, R61, R38, R9 ;  /* 0x000000263d367223 */ /* 0x001fe20000000009 */
[C---:B-1----:R-:W-:Y:S01]  /*17f0*/  FFMA R9, R53.reuse, R30, R34 ;  /* 0x0000001e35097223 */ /* 0x042fe20000000022 */
[----:B------:R-:W-:Y:S01]  /*1800*/  FFMA R34, R53, R38, R11 ;  /* 0x0000002635227223 */ /* 0x000fe2000000000b */
[C---:B------:R-:W-:Y:S01]  /*1810*/  FFMA R11, R45.reuse, R30, R42 ;  /* 0x0000001e2d0b7223 */ /* 0x040fe2000000002a */
[----:B------:R-:W-:Y:S01]  /*1820*/  FFMA R42, R45, R38, R31 ;  /* 0x000000262d2a7223 */ /* 0x000fe2000000001f */
[-C--:B------:R-:W-:Y:S01]  /*1830*/  FFMA R31, R33, R30.reuse, R32 ;  /* 0x0000001e211f7223 */ /* 0x080fe20000000020 */
[C---:B------:R-:W-:Y:S01]  /*1840*/  FFMA R29, R61.reuse, R30, R36 ;  /* 0x0000001e3d1d7223 */ /* 0x040fe20000000024 */
[----:B------:R-:W0:Y:S01]  /*1850*/  LDS R32, [R55+UR4+0xaa0] ;  /* 0x000aa00437207984 */ /* 0x000e220008000800 */
[C---:B--2---:R-:W-:Y:S01]  /*1860*/  FFMA R58, R61.reuse, R44, R58 ;  /* 0x0000002c3d3a7223 */ /* 0x044fe2000000003a */
[-C--:B---3--:R-:W-:Y:S01]  /*1870*/  FFMA R56, R61, R40.reuse, R56 ;  /* 0x000000283d387223 */ /* 0x088fe20000000038 */
[C---:B------:R-:W-:Y:S01]  /*1880*/  FFMA R36, R53.reuse, R40, R57 ;  /* 0x0000002835247223 */ /* 0x040fe20000000039 */
[----:B------:R-:W-:Y:S01]  /*1890*/  FFMA R50, R53, R44, R59 ;  /* 0x0000002c35327223 */ /* 0x000fe2000000003b */
[-C--:B------:R-:W-:Y:S01]  /*18a0*/  FFMA R48, R45, R40.reuse, R47 ;  /* 0x000000282d307223 */ /* 0x080fe2000000002f */
[C---:B------:R-:W-:Y:S01]  /*18b0*/  FFMA R40, R33.reuse, R40, R41 ;  /* 0x0000002821287223 */ /* 0x040fe20000000029 */
[----:B------:R-:W-:Y:S01]  /*18c0*/  FFMA R38, R33, R38, R39 ;  /* 0x0000002621267223 */ /* 0x000fe20000000027 */
[C---:B----4-:R-:W-:Y:S01]  /*18d0*/  FFMA R58, R2.reuse, R37, R58 ;  /* 0x00000025023a7223 */ /* 0x050fe2000000003a */
[C---:B------:R-:W-:Y:S01]  /*18e0*/  FFMA R41, R2.reuse, R35, R56 ;  /* 0x0000002302297223 */ /* 0x040fe20000000038 */
[C---:B-----5:R-:W-:Y:S01]  /*18f0*/  FFMA R30, R2.reuse, R7, R29 ;  /* 0x00000007021e7223 */ /* 0x060fe2000000001d */
[-C--:B------:R-:W-:Y:S01]  /*1900*/  FFMA R52, R45, R44.reuse, R49 ;  /* 0x0000002c2d347223 */ /* 0x080fe20000000031 */
[----:B------:R-:W-:Y:S01]  /*1910*/  FFMA R44, R33, R44, R43 ;  /* 0x0000002c212c7223 */ /* 0x000fe2000000002b */
[----:B------:R-:W1:Y:S01]  /*1920*/  LDS R61, [R55+UR4+0xb00] ;  /* 0x000b0004373d7984 */ /* 0x000e620008000800 */
[----:B------:R-:W-:-:S03]  /*1930*/  FFMA R39, R2, R3, R54 ;  /* 0x0000000302277223 */ /* 0x000fc60000000036 */
[----:B------:R-:W2:Y:S01]  /*1940*/  LDS R29, [R55+UR4+0xb20] ;  /* 0x000b2004371d7984 */ /* 0x000ea20008000800 */
[C---:B------:R-:W-:Y:S01]  /*1950*/  FFMA R2, R28.reuse, R7, R9 ;  /* 0x000000071c027223 */ /* 0x040fe20000000009 */
[C---:B------:R-:W-:Y:S01]  /*1960*/  FFMA R59, R28.reuse, R37, R50 ;  /* 0x000000251c3b7223 */ /* 0x040fe20000000032 */
[C---:B------:R-:W-:Y:S01]  /*1970*/  FFMA R57, R28.reuse, R35, R36 ;  /* 0x000000231c397223 */ /* 0x040fe20000000024 */
[----:B------:R-:W-:Y:S01]  /*1980*/  FFMA R53, R28, R3, R34 ;  /* 0x000000031c357223 */ /* 0x000fe20000000022 */
[----:B------:R-:W3:Y:S01]  /*1990*/  LDS R9, [R55+UR4+0xb80] ;  /* 0x000b800437097984 */ /* 0x000ee20008000800 */
[C---:B------:R-:W-:Y:S01]  /*19a0*/  FFMA R50, R46.reuse, R7, R11 ;  /* 0x000000072e327223 */ /* 0x040fe2000000000b */
[C---:B------:R-:W-:Y:S01]  /*19b0*/  FFMA R49, R46.reuse, R37, R52 ;  /* 0x000000252e317223 */ /* 0x040fe20000000034 */
[C---:B------:R-:W-:Y:S01]  /*19c0*/  FFMA R47, R46.reuse, R35, R48 ;  /* 0x000000232e2f7223 */ /* 0x040fe20000000030 */
[----:B------:R-:W4:Y:S01]  /*19d0*/  LDS R36, [R51+0x4b10] ;  /* 0x004b100033247984 */ /* 0x000f220000000800 */
[----:B------:R-:W-:-:S03]  /*19e0*/  FFMA R11, R46, R3, R42 ;  /* 0x000000032e0b7223 */ /* 0x000fc6000000002a */
[----:B------:R-:W5:Y:S04]  /*19f0*/  LDS R34, [R51+0x4b80] ;  /* 0x004b800033227984 */ /* 0x000f680000000800 */
[----:B------:R-:W5:Y:S04]  /*1a00*/  LDS R28, [R51+0x4b90] ;  /* 0x004b9000331c7984 */ /* 0x000f680000000800 */
[----:B------:R-:W5:Y:S01]  /*1a10*/  LDS R33, [R55+UR4+0xba0] ;  /* 0x000ba00437217984 */ /* 0x000f620008000800 */
[C---:B0-----:R-:W-:Y:S01]  /*1a20*/  FFMA R42, R32.reuse, R7, R31 ;  /* 0x00000007202a7223 */ /* 0x041fe2000000001f */
[C---:B------:R-:W-:Y:S01]  /*1a30*/  FFMA R37, R32.reuse, R37, R44 ;  /* 0x0000002520257223 */ /* 0x040fe2000000002c */
[C---:B------:R-:W-:Y:S01]  /*1a40*/  FFMA R35, R32.reuse, R35, R40 ;  /* 0x0000002320237223 */ /* 0x040fe20000000028 */
[----:B------:R-:W-:Y:S01]  /*1a50*/  FFMA R3, R32, R3, R38 ;  /* 0x0000000320037223 */ /* 0x000fe20000000026 */
[----:B------:R-:W-:Y:S04]  /*1a60*/  LDS R7, [R55+UR4+0xc00] ;  /* 0x000c000437077984 */ /* 0x000fe80008000800 */
[----:B------:R-:W0:Y:S04]  /*1a70*/  LDS R38, [R51+0x4c00] ;  /* 0x004c000033267984 */ /* 0x000e280000000800 */
[----:B------:R-:W0:Y:S01]  /*1a80*/  LDS R46, [R51+0x4c10] ;  /* 0x004c1000332e7984 */ /* 0x000e220000000800 */
[----:B-1----:R-:W-:-:S03]  /*1a90*/  FFMA R30, R61, R60, R30 ;  /* 0x0000003c3d1e7223 */ /* 0x002fc6000000001e */
[----:B------:R-:W1:Y:S01]  /*1aa0*/  LDS R40, [R51+0x4c80] ;  /* 0x004c800033287984 */ /* 0x000e620000000800 */
[----:B--2---:R-:W-:-:S03]  /*1ab0*/  FFMA R2, R29, R60, R2 ;  /* 0x0000003c1d027223 */ /* 0x004fc60000000002 */
[----:B------:R-:W2:Y:S01]  /*1ac0*/  LDS R32, [R51+0x4c90] ;  /* 0x004c900033207984 */ /* 0x000ea20000000800 */
[----:B---3--:R-:W-:-:S03]  /*1ad0*/  FFMA R50, R9, R60, R50 ;  /* 0x0000003c09327223 */ /* 0x008fc60000000032 */
[----:B------:R-:W3:Y:S01]  /*1ae0*/  LDS R31, [R55+UR4+0xc20] ;  /* 0x000c2004371f7984 */ /* 0x000ee20008000800 */
[-C--:B----4-:R-:W-:Y:S01]  /*1af0*/  FFMA R58, R61, R36.reuse, R58 ;  /* 0x000000243d3a7223 */ /* 0x090fe2000000003a */
[-C--:B------:R-:W-:Y:S02]  /*1b00*/  FFMA R59, R29, R36.reuse, R59 ;  /* 0x000000241d3b7223 */ /* 0x080fe4000000003b */
[----:B------:R-:W4:Y:S01]  /*1b10*/  LDS R45, [R55+UR4+0xc80] ;  /* 0x000c8004372d7984 */ /* 0x000f220008000800 */
[----:B------:R-:W-:Y:S01]  /*1b20*/  FFMA R49, R9, R36, R49 ;  /* 0x0000002409317223 */ /* 0x000fe20000000031 */
[-C--:B-----5:R-:W-:Y:S01]  /*1b30*/  FFMA R56, R61, R34.reuse, R41 ;  /* 0x000000223d387223 */ /* 0x0a0fe20000000029 */
[-C--:B------:R-:W-:Y:S01]  /*1b40*/  FFMA R57, R29, R34.reuse, R57 ;  /* 0x000000221d397223 */ /* 0x080fe20000000039 */
[----:B------:R-:W-:Y:S01]  /*1b50*/  FFMA R47, R9, R34, R47 ;  /* 0x00000022092f7223 */ /* 0x000fe2000000002f */
[----:B------:R-:W-:Y:S01]  /*1b60*/  LDS R43, [R51+0x4d10] ;  /* 0x004d1000332b7984 */ /* 0x000fe20000000800 */
[-C--:B------:R-:W-:Y:S01]  /*1b70*/  FFMA R53, R29, R28.reuse, R53 ;  /* 0x0000001c1d357223 */ /* 0x080fe20000000035 */
[-C--:B------:R-:W-:Y:S01]  /*1b80*/  FFMA R61, R61, R28.reuse, R39 ;  /* 0x0000001c3d3d7223 */ /* 0x080fe20000000027 */
[----:B------:R-:W-:Y:S01]  /*1b90*/  FFMA R9, R9, R28, R11 ;  /* 0x0000001c09097223 */ /* 0x000fe2000000000b */
[----:B------:R-:W5:Y:S01]  /*1ba0*/  LDS R29, [R55+UR4+0xca0] ;  /* 0x000ca004371d7984 */ /* 0x000f620008000800 */
[C---:B------:R-:W-:Y:S01]  /*1bb0*/  FFMA R60, R33.reuse, R60, R42 ;  /* 0x0000003c213c7223 */ /* 0x040fe2000000002a */
[C---:B------:R-:W-:Y:S01]  /*1bc0*/  FFMA R37, R33.reuse, R36, R37 ;  /* 0x0000002421257223 */ /* 0x040fe20000000025 */
[C---:B------:R-:W-:Y:S01]  /*1bd0*/  FFMA R35, R33.reuse, R34, R35 ;  /* 0x0000002221237223 */ /* 0x040fe20000000023 */
[----:B------:R-:W-:Y:S01]  /*1be0*/  FFMA R33, R33, R28, R3 ;  /* 0x0000001c21217223 */ /* 0x000fe20000000003 */
[----:B------:R-:W5:Y:S04]  /*1bf0*/  LDS R34, [R55+UR4+0xd00] ;  /* 0x000d000437227984 */ /* 0x000f680008000800 */
[----:B------:R-:W5:Y:S01]  /*1c00*/  LDS R3, [R51+0x4d00] ;  /* 0x004d000033037984 */ /* 0x000f620000000800 */
[----:B0-----:R-:W-:-:S03]  /*1c10*/  FFMA R11, R7, R38, R30 ;  /* 0x00000026070b7223 */ /* 0x001fc6000000001e */
[----:B------:R-:W0:Y:S01]  /*1c20*/  LDS R41, [R51+0x4d80] ;  /* 0x004d800033297984 */ /* 0x000e220000000800 */
[----:B------:R-:W-:-:S03]  /*1c30*/  FFMA R58, R7, R46, R58 ;  /* 0x0000002e073a7223 */ /* 0x000fc6000000003a */
[----:B------:R-:W0:Y:S01]  /*1c40*/  LDS R39, [R51+0x4d90] ;  /* 0x004d900033277984 */ /* 0x000e220000000800 */
[----:B-1----:R-:W-:-:S03]  /*1c50*/  FFMA R56, R7, R40, R56 ;  /* 0x0000002807387223 */ /* 0x002fc60000000038 */
[----:B------:R-:W1:Y:S01]  /*1c60*/  LDS R28, [R55+UR4+0xd20] ;  /* 0x000d2004371c7984 */ /* 0x000e620008000800 */
[----:B--2---:R-:W-:-:S03]  /*1c70*/  FFMA R44, R7, R32, R61 ;  /* 0x00000020072c7223 */ /* 0x004fc6000000003d */
[----:B------:R-:W2:Y:S01]  /*1c80*/  LDS R48, [R55+UR4+0xd80] ;  /* 0x000d800437307984 */ /* 0x000ea20008000800 */
[C---:B---3--:R-:W-:Y:S01]  /*1c90*/  FFMA R7, R31.reuse, R38, R2 ;  /* 0x000000261f077223 */ /* 0x048fe20000000002 */
[C---:B------:R-:W-:Y:S02]  /*1ca0*/  FFMA R42, R31.reuse, R46, R59 ;  /* 0x0000002e1f2a7223 */ /* 0x040fe4000000003b */
[----:B------:R-:W3:Y:S01]  /*1cb0*/  LDS R2, [R55+UR4+0xda0] ;  /* 0x000da00437027984 */ /* 0x000ee20008000800 */
[C---:B------:R-:W-:Y:S01]  /*1cc0*/  FFMA R36, R31.reuse, R40, R57 ;  /* 0x000000281f247223 */ /* 0x040fe20000000039 */
[----:B------:R-:W-:Y:S01]  /*1cd0*/  FFMA R30, R31, R32, R53 ;  /* 0x000000201f1e7223 */ /* 0x000fe20000000035 */
[C---:B----4-:R-:W-:Y:S01]  /*1ce0*/  FFMA R31, R45.reuse, R38, R50 ;  /* 0x000000262d1f7223 */ /* 0x050fe20000000032 */
[C---:B------:R-:W-:Y:S01]  /*1cf0*/  FFMA R54, R45.reuse, R46, R49 ;  /* 0x0000002e2d367223 */ /* 0x040fe20000000031 */
[C---:B------:R-:W-:Y:S01]  /*1d00*/  FFMA R52, R45.reuse, R40, R47 ;  /* 0x000000282d347223 */ /* 0x040fe2000000002f */
[----:B------:R-:W-:Y:S01]  /*1d10*/  FFMA R50, R45, R32, R9 ;  /* 0x000000202d327223 */ /* 0x000fe20000000009 */
[----:B------:R-:W-:Y:S01]  /*1d20*/  LDS R61, [R55+UR4+0xe00] ;  /* 0x000e0004373d7984 */ /* 0x000fe20008000800 */
[C---:B-----5:R-:W-:Y:S01]  /*1d30*/  FFMA R9, R29.reuse, R38, R60 ;  /* 0x000000261d097223 */ /* 0x060fe2000000003c */
[C---:B------:R-:W-:Y:S01]  /*1d40*/  FFMA R46, R29.reuse, R46, R37 ;  /* 0x0000002e1d2e7223 */ /* 0x040fe20000000025 */
[C---:B------:R-:W-:Y:S01]  /*1d50*/  FFMA R40, R29.reuse, R40, R35 ;  /* 0x000000281d287223 */ /* 0x040fe20000000023 */
[----:B------:R-:W-:Y:S01]  /*1d60*/  FFMA R32, R29, R32, R33 ;  /* 0x000000201d207223 */ /* 0x000fe20000000021 */
[----:B------:R-:W-:Y:S01]  /*1d70*/  LDS R53, [R55+UR4+0xe20] ;  /* 0x000e200437357984 */ /* 0x000fe20008000800 */
[----:B------:R-:W-:-:S03]  /*1d80*/  FFMA R58, R34, R43, R58 ;  /* 0x0000002b223a7223 */ /* 0x000fc6000000003a */
[----:B------:R-:W-:Y:S01]  /*1d90*/  LDS R33, [R55+UR4+0xea0] ;  /* 0x000ea00437217984 */ /* 0x000fe20008000800 */
[----:B------:R-:W-:-:S03]  /*1da0*/  FFMA R38, R34, R3, R11 ;  /* 0x0000000322267223 */ /* 0x000fc6000000000b */
[----:B------:R-:W-:Y:S01]  /*1db0*/  LDS R11, [R55+UR4+0xe80] ;  /* 0x000e8004370b7984 */ /* 0x000fe20008000800 */
[----:B0-----:R-:W-:-:S03]  /*1dc0*/  FFMA R56, R34, R41, R56 ;  /* 0x0000002922387223 */ /* 0x001fc60000000038 */
[----:B------:R-:W-:Y:S01]  /*1dd0*/  LDS R37, [R51+0x4f10] ;  /* 0x004f100033257984 */ /* 0x000fe20000000800 */
[----:B------:R-:W-:-:S03]  /*1de0*/  FFMA R29, R34, R39, R44 ;  /* 0x00000027221d7223 */ /* 0x000fc6000000002c */
[----:B------:R-:W0:Y:S01]  /*1df0*/  LDS R44, [R51+0x4e10] ;  /* 0x004e1000332c7984 */ /* 0x000e220000000800 */
[C---:B-1----:R-:W-:Y:S01]  /*1e00*/  FFMA R34, R28.reuse, R3, R7 ;  /* 0x000000031c227223 */ /* 0x042fe20000000007 */
[C---:B------:R-:W-:Y:S01]  /*1e10*/  FFMA R57, R28.reuse, R41, R36 ;  /* 0x000000291c397223 */ /* 0x040fe20000000024 */
[C---:B------:R-:W-:Y:S01]  /*1e20*/  FFMA R7, R28.reuse, R39, R30 ;  /* 0x000000271c077223 */ /* 0x040fe2000000001e */
[----:B------:R-:W1:Y:S01]  /*1e30*/  LDS R36, [R51+0x4e90] ;  /* 0x004e900033247984 */ /* 0x000e620000000800 */
[-C--:B------:R-:W-:Y:S01]  /*1e40*/  FFMA R59, R28, R43.reuse, R42 ;  /* 0x0000002b1c3b7223 */ /* 0x080fe2000000002a */
[C---:B--2---:R-:W-:Y:S01]  /*1e50*/  FFMA R49, R48.reuse, R43, R54 ;  /* 0x0000002b30317223 */ /* 0x044fe20000000036 */
[C---:B------:R-:W-:Y:S01]  /*1e60*/  FFMA R47, R48.reuse, R41, R52 ;  /* 0x00000029302f7223 */ /* 0x040fe20000000034 */
[----:B------:R-:W2:Y:S01]  /*1e70*/  LDS R30, [R51+0x4e00] ;  /* 0x004e0000331e7984 */ /* 0x000ea20000000800 */
[C---:B------:R-:W-:Y:S01]  /*1e80*/  FFMA R45, R48.reuse, R39, R50 ;  /* 0x00000027302d7223 */ /* 0x040fe20000000032 */
[-C--:B------:R-:W-:Y:S01]  /*1e90*/  FFMA R28, R48, R3.reuse, R31 ;  /* 0x00000003301c7223 */ /* 0x080fe2000000001f */
[C---:B---3--:R-:W-:Y:S01]  /*1ea0*/  FFMA R60, R2.reuse, R3, R9 ;  /* 0x00000003023c7223 */ /* 0x048fe20000000009 */
[----:B------:R-:W3:Y:S01]  /*1eb0*/  LDS R42, [R51+0x4e80] ;  /* 0x004e8000332a7984 */ /* 0x000ee20000000800 */
[C---:B------:R-:W-:Y:S01]  /*1ec0*/  FFMA R43, R2.reuse, R43, R46 ;  /* 0x0000002b022b7223 */ /* 0x040fe2000000002e */
[C---:B------:R-:W-:Y:S01]  /*1ed0*/  FFMA R41, R2.reuse, R41, R40 ;  /* 0x0000002902297223 */ /* 0x040fe20000000028 */
[----:B------:R-:W-:Y:S01]  /*1ee0*/  FFMA R39, R2, R39, R32 ;  /* 0x0000002702277223 */ /* 0x000fe20000000020 */
[----:B------:R-:W-:Y:S04]  /*1ef0*/  LDS R35, [R51+0x4f80] ;  /* 0x004f800033237984 */ /* 0x000fe80000000800 */
[----:B------:R-:W4:Y:S04]  /*1f00*/  LDS R32, [R55+UR4+0xf00] ;  /* 0x000f000437207984 */ /* 0x000f280008000800 */
[----:B------:R-:W5:Y:S04]  /*1f10*/  LDS R3, [R51+0x4f90] ;  /* 0x004f900033037984 */ /* 0x000f680000000800 */
[----:B------:R-:W5:Y:S04]  /*1f20*/  LDS R2, [R55+UR4+0xf20] ;  /* 0x000f200437027984 */ /* 0x000f680008000800 */
[----:B------:R-:W5:Y:S04]  /*1f30*/  LDS R9, [R51+0x4f00] ;  /* 0x004f000033097984 */ /* 0x000f680000000800 */
[----:B------:R-:W5:Y:S01]  /*1f40*/  LDS R48, [R55+UR4+0xf80] ;  /* 0x000f800437307984 */ /* 0x000f620008000800 */
[-C--:B0-----:R-:W-:Y:S01]  /*1f50*/  FFMA R40, R53, R44.reuse, R59 ;  /* 0x0000002c35287223 */ /* 0x081fe2000000003b */
[-C--:B------:R-:W-:Y:S01]  /*1f60*/  FFMA R58, R61, R44.reuse, R58 ;  /* 0x0000002c3d3a7223 */ /* 0x080fe2000000003a */
[-C--:B------:R-:W-:Y:S01]  /*1f70*/  FFMA R54, R11, R44.reuse, R49 ;  /* 0x0000002c0b367223 */ /* 0x080fe20000000031 */
[----:B------:R-:W-:Y:S01]  /*1f80*/  FFMA R44, R33, R44, R43 ;  /* 0x0000002c212c7223 */ /* 0x000fe2000000002b */
[-C--:B-1----:R-:W-:Y:S01]  /*1f90*/  FFMA R52, R61, R36.reuse, R29 ;  /* 0x000000243d347223 */ /* 0x082fe2000000001d */
[----:B------:R-:W-:Y:S01]  /*1fa0*/  LDS R43, [R55+UR4+0x1080] ;  /* 0x00108004372b7984 */ /* 0x000fe20008000800 */
[----:B------:R-:W-:Y:S01]  /*1fb0*/  FFMA R46, R11, R36, R45 ;  /* 0x000000240b2e7223 */ /* 0x000fe2000000002d */
[-C--:B--2---:R-:W-:Y:S01]  /*1fc0*/  FFMA R29, R53, R30.reuse, R34 ;  /* 0x0000001e351d7223 */ /* 0x084fe20000000022 */
[----:B------:R-:W-:Y:S01]  /*1fd0*/  FFMA R31, R61, R30, R38 ;  /* 0x0000001e3d1f7223 */ /* 0x000fe20000000026 */
[----:B------:R-:W-:Y:S01]  /*1fe0*/  FFMA R34, R53, R36, R7 ;  /* 0x0000002435227223 */ /* 0x000fe20000000007 */
[----:B------:R-:W-:Y:S01]  /*1ff0*/  FFMA R7, R11, R30, R28 ;  /* 0x0000001e0b077223 */ /* 0x000fe2000000001c */
[-C--:B---3--:R-:W-:Y:S01]  /*2000*/  FFMA R38, R53, R42.reuse, R57 ;  /* 0x0000002a35267223 */ /* 0x088fe20000000039 */
[----:B------:R-:W0:Y:S01]  /*2010*/  LDS R28, [R55+UR4+0xfa0] ;  /* 0x000fa004371c7984 */ /* 0x000e220008000800 */
[-C--:B------:R-:W-:Y:S01]  /*2020*/  FFMA R56, R61, R42.reuse, R56 ;  /* 0x0000002a3d387223 */ /* 0x080fe20000000038 */
[----:B------:R-:W-:Y:S01]  /*2030*/  FFMA R50, R11, R42, R47 ;  /* 0x0000002a0b327223 */ /* 0x000fe2000000002f */
[C---:B------:R-:W-:Y:S01]  /*2040*/  FFMA R11, R33.reuse, R30, R60 ;  /* 0x0000001e210b7223 */ /* 0x040fe2000000003c */
[C---:B------:R-:W-:Y:S01]  /*2050*/  FFMA R42, R33.reuse, R42, R41 ;  /* 0x0000002a212a7223 */ /* 0x040fe20000000029 */
[----:B------:R-:W-:Y:S01]  /*2060*/  FFMA R36, R33, R36, R39 ;  /* 0x0000002421247223 */ /* 0x000fe20000000027 */
[----:B------:R-:W-:Y:S01]  /*2070*/  LDS R45, [R55+UR4+0x1180] ;  /* 0x00118004372d7984 */ /* 0x000fe20008000800 */
[C---:B----4-:R-:W-:Y:S01]  /*2080*/  FFMA R41, R32.reuse, R37, R58 ;  /* 0x0000002520297223 */ /* 0x050fe2000000003a */
[----:B------:R-:W-:-:S02]  /*2090*/  FFMA R39, R32, R35, R56 ;  /* 0x0000002320277223 */ /* 0x000fc40000000038 */
[----:B------:R-:W-:Y:S01]  /*20a0*/  LDS R33, [R55+UR4+0x1000] ;  /* 0x0010000437217984 */ /* 0x000fe20008000800 */
[----:B-----5:R-:W-:-:S03]  /*20b0*/  FFMA R61, R32, R3, R52 ;  /* 0x00000003203d7223 */ /* 0x020fc60000000034 */
[----:B------:R-:W1:Y:S01]  /*20c0*/  LDS R52, [R51+0x5000] ;  /* 0x0050000033347984 */ /* 0x000e620000000800 */
[C---:B------:R-:W-:Y:S01]  /*20d0*/  FFMA R59, R2.reuse, R37, R40 ;  /* 0x00000025023b7223 */ /* 0x040fe20000000028 */
[C---:B------:R-:W-:Y:S01]  /*20e0*/  FFMA R57, R2.reuse, R35, R38 ;  /* 0x0000002302397223 */ /* 0x040fe20000000026 */
[----:B------:R-:W-:Y:S01]  /*20f0*/  FFMA R53, R2, R3, R34 ;  /* 0x0000000302357223 */ /* 0x000fe20000000022 */
[----:B------:R-:W2:Y:S01]  /*2100*/  LDS R40, [R51+0x5010] ;  /* 0x0050100033287984 */ /* 0x000ea20000000800 */
[-C--:B------:R-:W-:Y:S01]  /*2110*/  FFMA R30, R32, R9.reuse, R31 ;  /* 0x00000009201e7223 */ /* 0x080fe2000000001f */
[-C--:B------:R-:W-:Y:S02]  /*2120*/  FFMA R32, R2, R9.reuse, R29 ;  /* 0x0000000902207223 */ /* 0x080fe4000000001d */
[----:B------:R-:W3:Y:S01]  /*2130*/  LDS R38, [R51+0x5080] ;  /* 0x0050800033267984 */ /* 0x000ee20000000800 */
[C---:B------:R-:W-:Y:S01]  /*2140*/  FFMA R2, R48.reuse, R9, R7 ;  /* 0x0000000930027223 */ /* 0x040fe20000000007 */
[C---:B------:R-:W-:Y:S01]  /*2150*/  FFMA R49, R48.reuse, R37, R54 ;  /* 0x0000002530317223 */ /* 0x040fe20000000036 */
[C---:B------:R-:W-:Y:S01]  /*2160*/  FFMA R47, R48.reuse, R35, R50 ;  /* 0x00000023302f7223 */ /* 0x040fe20000000032 */
[----:B------:R-:W4:Y:S01]  /*2170*/  LDS R34, [R51+0x5090] ;  /* 0x0050900033227984 */ /* 0x000f220000000800 */
[----:B------:R-:W-:-:S03]  /*2180*/  FFMA R7, R48, R3, R46 ;  /* 0x0000000330077223 */ /* 0x000fc6000000002e */
[----:B------:R-:W5:Y:S04]  /*2190*/  LDS R29, [R55+UR4+0x1020] ;  /* 0x00102004371d7984 */ /* 0x000f680008000800 */
[----:B------:R-:W5:Y:S04]  /*21a0*/  LDS R31, [R55+UR4+0x10a0] ;  /* 0x0010a004371f7984 */ /* 0x000f680008000800 */
[----:B------:R-:W-:Y:S01]  /*21b0*/  LDS R46, [R51+0x5100] ;  /* 0x00510000332e7984 */ /* 0x000fe20000000800 */
[C---:B0-----:R-:W-:Y:S01]  /*21c0*/  FFMA R48, R28.reuse, R9, R11 ;  /* 0x000000091c307223 */ /* 0x041fe2000000000b */
[C---:B------:R-:W-:Y:S01]  /*21d0*/  FFMA R37, R28.reuse, R37, R44 ;  /* 0x000000251c257223 */ /* 0x040fe2000000002c */
[C---:B------:R-:W-:Y:S01]  /*21e0*/  FFMA R35, R28.reuse, R35, R42 ;  /* 0x000000231c237223 */ /* 0x040fe2000000002a */
[----:B------:R-:W-:Y:S01]  /*21f0*/  FFMA R3, R28, R3, R36 ;  /* 0x000000031c037223 */ /* 0x000fe20000000024 */
[----:B------:R-:W0:Y:S04]  /*2200*/  LDS R11, [R55+UR4+0x1100] ;  /* 0x00110004370b7984 */ /* 0x000e280008000800 */
[----:B------:R-:W0:Y:S04]  /*2210*/  LDS R42, [R51+0x5110] ;  /* 0x00511000332a7984 */ /* 0x000e280000000800 */
[----:B------:R-:W0:Y:S01]  /*2220*/  LDS R56, [R51+0x5180] ;  /* 0x0051800033387984 */ /* 0x000e220000000800 */
[-C--:B-1----:R-:W-:Y:S01]  /*2230*/  FFMA R2, R43, R52.reuse, R2 ;  /* 0x000000342b027223 */ /* 0x082fe20000000002 */
[----:B------:R-:W-:-:S02]  /*2240*/  FFMA R30, R33, R52, R30 ;  /* 0x00000034211e7223 */ /* 0x000fc4000000001e */
[----:B------:R-:W1:Y:S01]  /*2250*/  LDS R28, [R51+0x5190] ;  /* 0x00519000331c7984 */ /* 0x000e620000000800 */
[-C--:B--2---:R-:W-:Y:S01]  /*2260*/  FFMA R49, R43, R40.reuse, R49 ;  /* 0x000000282b317223 */ /* 0x084fe20000000031 */
[----:B------:R-:W-:Y:S02]  /*2270*/  FFMA R44, R33, R40, R41 ;  /* 0x00000028212c7223 */ /* 0x000fe40000000029 */
[----:B------:R-:W2:Y:S01]  /*2280*/  LDS R9, [R55+UR4+0x1120] ;  /* 0x0011200437097984 */ /* 0x000ea20008000800 */
[-C--:B---3--:R-:W-:Y:S01]  /*2290*/  FFMA R47, R43, R38.reuse, R47 ;  /* 0x000000262b2f7223 */ /* 0x088fe2000000002f */
[----:B------:R-:W-:Y:S02]  /*22a0*/  FFMA R36, R33, R38, R39 ;  /* 0x0000002621247223 */ /* 0x000fe40000000027 */
[----:B------:R-:W-:Y:S01]  /*22b0*/  LDS R41, [R51+0x5210] ;  /* 0x0052100033297984 */ /* 0x000fe20000000800 */
[-C--:B----4-:R-:W-:Y:S01]  /*22c0*/  FFMA R43, R43, R34.reuse, R7 ;  /* 0x000000222b2b7223 */ /* 0x090fe20000000007 */
[----:B------:R-:W-:-:S02]  /*22d0*/  FFMA R61, R33, R34, R61 ;  /* 0x00000022213d7223 */ /* 0x000fc4000000003d */
[----:B------:R-:W3:Y:S01]  /*22e0*/  LDS R7, [R55+UR4+0x11a0] ;  /* 0x0011a00437077984 */ /* 0x000ee20008000800 */
[C---:B-----5:R-:W-:Y:S01]  /*22f0*/  FFMA R32, R29.reuse, R52, R32 ;  /* 0x000000341d207223 */ /* 0x060fe20000000020 */
[C---:B------:R-:W-:Y:S01]  /*2300*/  FFMA R59, R29.reuse, R40, R59 ;  /* 0x000000281d3b7223 */ /* 0x040fe2000000003b */
[C---:B------:R-:W-:Y:S01]  /*2310*/  FFMA R57, R29.reuse, R38, R57 ;  /* 0x000000261d397223 */ /* 0x040fe20000000039 */
[----:B------:R-:W-:Y:S01]  /*2320*/  FFMA R53, R29, R34, R53 ;  /* 0x000000221d357223 */ /* 0x000fe20000000035 */
[C---:B------:R-:W-:Y:S01]  /*2330*/  FFMA R52, R31.reuse, R52, R48 ;  /* 0x000000341f347223 */ /* 0x040fe20000000030 */
[C---:B------:R-:W-:Y:S01]  /*2340*/  FFMA R37, R31.reuse, R40, R37 ;  /* 0x000000281f257223 */ /* 0x040fe20000000025 */
[C---:B------:R-:W-:Y:S01]  /*2350*/  FFMA R35, R31.reuse, R38, R35 ;  /* 0x000000261f237223 */ /* 0x040fe20000000023 */
[----:B------:R-:W-:Y:S01]  /*2360*/  FFMA R31, R31, R34, R3 ;  /* 0x000000221f1f7223 */ /* 0x000fe20000000003 */
[----:B------:R-:W-:Y:S04]  /*2370*/  LDS R39, [R51+0x5200] ;  /* 0x0052000033277984 */ /* 0x000fe80000000800 */
[----:B------:R-:W4:Y:S01]  /*2380*/  LDS R34, [R55+UR4+0x1200] ;  /* 0x0012000437227984 */ /* 0x000f220008000800 */
[----:B0-----:R-:W-:-:S03]  /*2390*/  FFMA R29, R11, R46, R30 ;  /* 0x0000002e0b1d7223 */ /* 0x001fc6000000001e */
[----:B------:R-:W0:Y:S01]  /*23a0*/  LDS R33, [R51+0x5280] ;  /* 0x0052800033217984 */ /* 0x000e220000000800 */
[-C--:B------:R-:W-:Y:S01]  /*23b0*/  FFMA R44, R11, R42.reuse, R44 ;  /* 0x0000002a0b2c7223 */ /* 0x080fe2000000002c */
[----:B------:R-:W-:Y:S02]  /*23c0*/  FFMA R60, R45, R42, R49 ;  /* 0x0000002a2d3c7223 */ /* 0x000fe40000000031 */
[----:B------:R-:W5:Y:S01]  /*23d0*/  LDS R3, [R51+0x5290] ;  /* 0x0052900033037984 */ /* 0x000f620000000800 */
[-C--:B------:R-:W-:Y:S01]  /*23e0*/  FFMA R36, R11, R56.reuse, R36 ;  /* 0x000000380b247223 */ /* 0x080fe20000000024 */
[----:B------:R-:W-:Y:S02]  /*23f0*/  FFMA R58, R45, R56, R47 ;  /* 0x000000382d3a7223 */ /* 0x000fe4000000002f */
[----:B------:R-:W5:Y:S01]  /*2400*/  LDS R38, [R55+UR4+0x1280] ;  /* 0x0012800437267984 */ /* 0x000f620008000800 */
[----:B-1----:R-:W-:-:S03]  /*2410*/  FFMA R30, R11, R28, R61 ;  /* 0x0000001c0b1e7223 */ /* 0x002fc6000000003d */
[----:B------:R-:W1:Y:S01]  /*2420*/  LDS R54, [R55+UR4+0x1220] ;  /* 0x0012200437367984 */ /* 0x000e620008000800 */
[C---:B--2---:R-:W-:Y:S01]  /*2430*/  FFMA R11, R9.reuse, R46, R32 ;  /* 0x0000002e090b7223 */ /* 0x044fe20000000020 */
[C---:B------:R-:W-:Y:S01]  /*2440*/  FFMA R32, R9.reuse, R42, R59 ;  /* 0x0000002a09207223 */ /* 0x040fe2000000003b */
[C---:B------:R-:W-:Y:S01]  /*2450*/  FFMA R50, R9.reuse, R56, R57 ;  /* 0x0000003809327223 */ /* 0x040fe20000000039 */
[----:B------:R-:W-:Y:S01]  /*2460*/  FFMA R48, R9, R28, R53 ;  /* 0x0000001c09307223 */ /* 0x000fe20000000035 */
[C---:B------:R-:W-:Y:S01]  /*2470*/  FFMA R9, R45.reuse, R46, R2 ;  /* 0x0000002e2d097223 */ /* 0x040fe20000000002 */
[----:B------:R-:W-:Y:S01]  /*2480*/  FFMA R2, R45, R28, R43 ;  /* 0x0000001c2d027223 */ /* 0x000fe2000000002b */
[----:B------:R-:W2:Y:S01]  /*2490*/  LDS R40, [R55+UR4+0x12a0] ;  /* 0x0012a00437287984 */ /* 0x000ea20008000800 */
[C---:B---3--:R-:W-:Y:S01]  /*24a0*/  FFMA R43, R7.reuse, R46, R52 ;  /* 0x0000002e072b7223 */ /* 0x048fe20000000034 */
[C---:B------:R-:W-:Y:S01]  /*24b0*/  FFMA R42, R7.reuse, R42, R37 ;  /* 0x0000002a072a7223 */ /* 0x040fe20000000025 */
[C---:B------:R-:W-:Y:S01]  /*24c0*/  FFMA R56, R7.reuse, R56, R35 ;  /* 0x0000003807387223 */ /* 0x040fe20000000023 */
[----:B------:R-:W-:Y:S01]  /*24d0*/  FFMA R28, R7, R28, R31 ;  /* 0x0000001c071c7223 */ /* 0x000fe2000000001f */
[----:B------:R-:W-:Y:S04]  /*24e0*/  LDS R35, [R51+0x5300] ;  /* 0x0053000033237984 */ /* 0x000fe80000000800 */
[----:B------:R-:W-:Y:S04]  /*24f0*/  LDS R37, [R51+0x5310] ;  /* 0x0053100033257984 */ /* 0x000fe80000000800 */
[----:B------:R-:W-:Y:S01]  /*2500*/  LDS R31, [R51+0x5380] ;  /* 0x00538000331f7984 */ /* 0x000fe20000000800 */
[C---:B----4-:R-:W-:Y:S01]  /*2510*/  FFMA R29, R34.reuse, R39, R29 ;  /* 0x00000027221d7223 */ /* 0x050fe2000000001d */
[----:B------:R-:W-:-:S02]  /*2520*/  FFMA R44, R34, R41, R44 ;  /* 0x00000029222c7223 */ /* 0x000fc4000000002c */
[----:B------:R-:W3:Y:S01]  /*2530*/  LDS R46, [R55+UR4+0x1380] ;  /* 0x00138004372e7984 */ /* 0x000ee20008000800 */
[----:B0-----:R-:W-:-:S03]  /*2540*/  FFMA R36, R34, R33, R36 ;  /* 0x0000002122247223 */ /* 0x001fc60000000024 */
[----:B------:R-:W0:Y:S01]  /*2550*/  LDS R7, [R51+0x5390] ;  /* 0x0053900033077984 */ /* 0x000e220000000800 */
[----:B-----5:R-:W-:-:S03]  /*2560*/  FFMA R34, R34, R3, R30 ;  /* 0x0000000322227223 */ /* 0x020fc6000000001e */
[----:B------:R-:W4:Y:S01]  /*2570*/  LDS R30, [R55+UR4+0x1320] ;  /* 0x00132004371e7984 */ /* 0x000f220008000800 */
[C---:B------:R-:W-:Y:S01]  /*2580*/  FFMA R9, R38.reuse, R39, R9 ;  /* 0x0000002726097223 */ /* 0x040fe20000000009 */
[C---:B------:R-:W-:Y:S01]  /*2590*/  FFMA R60, R38.reuse, R41, R60 ;  /* 0x00000029263c7223 */ /* 0x040fe2000000003c */
[C---:B------:R-:W-:Y:S01]  /*25a0*/  FFMA R58, R38.reuse, R33, R58 ;  /* 0x00000021263a7223 */ /* 0x040fe2000000003a */
[----:B------:R-:W-:Y:S01]  /*25b0*/  FFMA R38, R38, R3, R2 ;  /* 0x0000000326267223 */ /* 0x000fe20000000002 */
[C---:B-1----:R-:W-:Y:S01]  /*25c0*/  FFMA R11, R54.reuse, R39, R11 ;  /* 0x00000027360b7223 */ /* 0x042fe2000000000b */
[----:B------:R-:W1:Y:S01]  /*25d0*/  LDS R52, [R55+UR4+0x1300] ;  /* 0x0013000437347984 */ /* 0x000e620008000800 */
[C---:B------:R-:W-:Y:S01]  /*25e0*/  FFMA R50, R54.reuse, R33, R50 ;  /* 0x0000002136327223 */ /* 0x040fe20000000032 */
[C---:B------:R-:W-:Y:S01]  /*25f0*/  FFMA R48, R54.reuse, R3, R48 ;  /* 0x0000000336307223 */ /* 0x040fe20000000030 */
[----:B------:R-:W-:Y:S01]  /*2600*/  FFMA R32, R54, R41, R32 ;  /* 0x0000002936207223 */ /* 0x000fe20000000020 */
[----:B------:R-:W5:Y:S01]  /*2610*/  LDS R2, [R55+UR4+0x13a0] ;  /* 0x0013a00437027984 */ /* 0x000f620008000800 */
[C---:B--2---:R-:W-:Y:S01]  /*2620*/  FFMA R39, R40.reuse, R39, R43 ;  /* 0x0000002728277223 */ /* 0x044fe2000000002b */
[C---:B------:R-:W-:Y:S01]  /*2630*/  FFMA R42, R40.reuse, R41, R42 ;  /* 0x00000029282a7223 */ /* 0x040fe2000000002a */
[C---:B------:R-:W-:Y:S01]  /*2640*/  FFMA R56, R40.reuse, R33, R56 ;  /* 0x0000002128387223 */ /* 0x040fe20000000038 */
[----:B------:R-:W-:Y:S01]  /*2650*/  FFMA R40, R40, R3, R28 ;  /* 0x0000000328287223 */ /* 0x000fe2000000001c */
[----:B------:R-:W-:Y:S04]  /*2660*/  LDS R43, [R51+0x5400] ;  /* 0x00540000332b7984 */ /* 0x000fe80000000800 */
[----:B------:R-:W-:Y:S04]  /*2670*/  LDS R33, [R51+0x5410] ;  /* 0x0054100033217984 */ /* 0x000fe80000000800 */
[----:B------:R-:W-:Y:S04]  /*2680*/  LDS R49, [R51+0x5480] ;  /* 0x0054800033317984 */ /* 0x000fe80000000800 */
[----:B------:R-:W-:Y:S01]  /*2690*/  LDS R3, [R51+0x5490] ;  /* 0x0054900033037984 */ /* 0x000fe20000000800 */
[C---:B---3--:R-:W-:Y:S01]  /*26a0*/  FFMA R9, R46.reuse, R35, R9 ;  /* 0x000000232e097223 */ /* 0x048fe20000000009 */
[C---:B------:R-:W-:Y:S01]  /*26b0*/  FFMA R60, R46.reuse, R37, R60 ;  /* 0x000000252e3c7223 */ /* 0x040fe2000000003c */
[C---:B------:R-:W-:Y:S01]  /*26c0*/  FFMA R58, R46.reuse, R31, R58 ;  /* 0x0000001f2e3a7223 */ /* 0x040fe2000000003a */
[----:B------:R-:W2:Y:S01]  /*26d0*/  LDS R28, [R55+UR4+0x1420] ;  /* 0x00142004371c7984 */ /* 0x000ea20008000800 */
[----:B0-----:R-:W-:-:S03]  /*26e0*/  FFMA R46, R46, R7, R38 ;  /* 0x000000072e2e7223 */ /* 0x001fc60000000026 */
[----:B------:R-:W0:Y:S01]  /*26f0*/  LDS R38, [R55+UR4+0x1480] ;  /* 0x0014800437267984 */ /* 0x000e220008000800 */
[C---:B----4-:R-:W-:Y:S01]  /*2700*/  FFMA R11, R30.reuse, R35, R11 ;  /* 0x000000231e0b7223 */ /* 0x050fe2000000000b */
[C---:B------:R-:W-:Y:S01]  /*2710*/  FFMA R32, R30.reuse, R37, R32 ;  /* 0x000000251e207223 */ /* 0x040fe20000000020 */
[C---:B------:R-:W-:Y:S01]  /*2720*/  FFMA R50, R30.reuse, R31, R50 ;  /* 0x0000001f1e327223 */ /* 0x040fe20000000032 */
[-C--:B------:R-:W-:Y:S01]  /*2730*/  FFMA R30, R30, R7.reuse, R48 ;  /* 0x000000071e1e7223 */ /* 0x080fe20000000030 */
[----:B------:R-:W3:Y:S01]  /*2740*/  LDS R54, [R55+UR4+0x1400] ;  /* 0x0014000437367984 */ /* 0x000ee20008000800 */
[C---:B-1----:R-:W-:Y:S01]  /*2750*/  FFMA R34, R52.reuse, R7, R34 ;  /* 0x0000000734227223 */ /* 0x042fe20000000022 */
[C---:B------:R-:W-:Y:S01]  /*2760*/  FFMA R29, R52.reuse, R35, R29 ;  /* 0x00000023341d7223 */ /* 0x040fe2000000001d */
[C---:B------:R-:W-:Y:S01]  /*2770*/  FFMA R44, R52.reuse, R37, R44 ;  /* 0x00000025342c7223 */ /* 0x040fe2000000002c */
[----:B------:R-:W-:Y:S01]  /*2780*/  FFMA R36, R52, R31, R36 ;  /* 0x0000001f34247223 */ /* 0x000fe20000000024 */
[C---:B-----5:R-:W-:Y:S01]  /*2790*/  FFMA R7, R2.reuse, R7, R40 ;  /* 0x0000000702077223 */ /* 0x060fe20000000028 */
[C---:B------:R-:W-:Y:S01]  /*27a0*/  FFMA R35, R2.reuse, R35, R39 ;  /* 0x0000002302237223 */ /* 0x040fe20000000027 */
[----:B------:R-:W1:Y:S01]  /*27b0*/  LDS R48, [R55+UR4+0x14a0] ;  /* 0x0014a00437307984 */ /* 0x000e620008000800 */
[C---:B------:R-:W-:Y:S01]  /*27c0*/  FFMA R42, R2.reuse, R37, R42 ;  /* 0x00000025022a7223 */ /* 0x040fe2000000002a */
[----:B------:R-:W-:-:S02]  /*27d0*/  FFMA R56, R2, R31, R56 ;  /* 0x0000001f02387223 */ /* 0x000fc40000000038 */
[----:B------:R-:W-:Y:S04]  /*27e0*/  LDS R52, [R55+UR4+0x1500] ;  /* 0x0015000437347984 */ /* 0x000fe80008000800 */
[----:B------:R-:W4:Y:S04]  /*27f0*/  LDS R31, [R51+0x5590] ;  /* 0x00559000331f7984 */ /* 0x000f280000000800 */
[----:B------:R-:W-:Y:S04]  /*2800*/  LDS R47, [R55+UR4+0x1580] ;  /* 0x00158004372f7984 */ /* 0x000fe80008000800 */
[----:B------:R-:W-:Y:S04]  /*2810*/  LDS R37, [R51+0x5600] ;  /* 0x0056000033257984 */ /* 0x000fe80000000800 */
[----:B------:R-:W-:Y:S01]  /*2820*/  LDS R41, [R51+0x5690] ;  /* 0x0056900033297984 */ /* 0x000fe20000000800 */
[C---:B--2---:R-:W-:Y:S01]  /*2830*/  FFMA R40, R28.reuse, R43, R11 ;  /* 0x0000002b1c287223 */ /* 0x044fe2000000000b */
[C---:B------:R-:W-:Y:S01]  /*2840*/  FFMA R45, R28.reuse, R33, R32 ;  /* 0x000000211c2d7223 */ /* 0x040fe20000000020 */
[C---:B------:R-:W-:Y:S01]  /*2850*/  FFMA R50, R28.reuse, R49, R50 ;  /* 0x000000311c327223 */ /* 0x040fe20000000032 */
[----:B------:R-:W-:Y:S01]  /*2860*/  FFMA R53, R28, R3, R30 ;  /* 0x000000031c357223 */ /* 0x000fe2000000001e */
[C---:B0-----:R-:W-:Y:S01]  /*2870*/  FFMA R28, R38.reuse, R43, R9 ;  /* 0x0000002b261c7223 */ /* 0x041fe20000000009 */
[C---:B------:R-:W-:Y:S01]  /*2880*/  FFMA R11, R38.reuse, R33, R60 ;  /* 0x00000021260b7223 */ /* 0x040fe2000000003c */
[C---:B------:R-:W-:Y:S01]  /*2890*/  FFMA R9, R38.reuse, R49, R58 ;  /* 0x0000003126097223 */ /* 0x040fe2000000003a */
[----:B------:R-:W-:Y:S01]  /*28a0*/  FFMA R46, R38, R3, R46 ;  /* 0x00000003262e7223 */ /* 0x000fe2000000002e */
[----:B------:R-:W-:-:S04]  /*28b0*/  @P0 IMAD.WIDE R38, R8, 0x4, R14 ;  /* 0x0000000408260825 */ /* 0x000fc800078e020e */
[C---:B---3--:R-:W-:Y:S01]  /*28c0*/  FFMA R2, R54.reuse, R43, R29 ;  /* 0x0000002b36027223 */ /* 0x048fe2000000001d */
[C---:B------:R-:W-:Y:S01]  /*28d0*/  FFMA R44, R54.reuse, R33, R44 ;  /* 0x00000021362c7223 */ /* 0x040fe2000000002c */
[----:B------:R-:W-:Y:S01]  /*28e0*/  FFMA R57, R54, R49, R36 ;  /* 0x0000003136397223 */ /* 0x000fe20000000024 */
[----:B------:R-:W-:Y:S01]  /*28f0*/  @P0 IMAD.WIDE R58, R10, 0x4, R12 ;  /* 0x000000040a3a0825 */ /* 0x000fe200078e020c */
[----:B------:R-:W2:Y:S03]  /*2900*/  @P0 LDG.E.128 R16, desc[UR14][R38.64+0x80] ;  /* 0x0000800e26100981 */ /* 0x000ea6000c1e1d00 */
[----:B------:R-:W-:Y:S01]  /*2910*/  FFMA R54, R54, R3, R34 ;  /* 0x0000000336367223 */ /* 0x000fe20000000022 */
[----:B------:R0:W3:Y:S01]  /*2920*/  @P0 LDG.E.128 R12, desc[UR14][R38.64] ;  /* 0x0000000e260c0981 */ /* 0x0000e2000c1e1d00 */
[C---:B-1----:R-:W-:Y:S01]  /*2930*/  FFMA R43, R48.reuse, R43, R35 ;  /* 0x0000002b302b7223 */ /* 0x042fe20000000023 */
[C---:B------:R-:W-:Y:S01]  /*2940*/  FFMA R42, R48.reuse, R33, R42 ;  /* 0x00000021302a7223 */ /* 0x040fe2000000002a */
[C---:B------:R-:W-:Y:S01]  /*2950*/  FFMA R49, R48.reuse, R49, R56 ;  /* 0x0000003130317223 */ /* 0x040fe20000000038 */
[----:B------:R-:W5:Y:S04]  /*2960*/  @P0 LDG.E.128 R20, desc[UR14][R58.64] ;  /* 0x0000000e3a140981 */ /* 0x000f68000c1e1d00 */
[----:B------:R-:W5:Y:S04]  /*2970*/  @P0 LDG.E.128 R24, desc[UR14][R58.64+0x80] ;  /* 0x0000800e3a180981 */ /* 0x000f68000c1e1d00 */
[----:B------:R-:W1:Y:S04]  /*2980*/  LDS R36, [R51+0x5500] ;  /* 0x0055000033247984 */ /* 0x000e680000000800 */
[----:B------:R-:W1:Y:S04]  /*2990*/  LDS R32, [R51+0x5510] ;  /* 0x0055100033207984 */ /* 0x000e680000000800 */
[----:B------:R-:W1:Y:S04]  /*29a0*/  LDS R34, [R51+0x5580] ;  /* 0x0055800033227984 */ /* 0x000e680000000800 */
[----:B------:R-:W1:Y:S04]  /*29b0*/  LDS R30, [R55+UR4+0x1520] ;  /* 0x00152004371e7984 */ /* 0x000e680008000800 */
[----:B------:R-:W1:Y:S01]  /*29c0*/  LDS R29, [R55+UR4+0x15a0] ;  /* 0x0015a004371d7984 */ /* 0x000e620008000800 */
[----:B0-----:R-:W-:-:S03]  /*29d0*/  FFMA R39, R48, R3, R7 ;  /* 0x0000000330277223 */ /* 0x001fc60000000007 */
[----:B------:R-:W0:Y:S04]  /*29e0*/  LDS R33, [R55+UR4+0x1600] ;  /* 0x0016000437217984 */ /* 0x000e280008000800 */
[----:B------:R-:W0:Y:S04]  /*29f0*/  LDS R35, [R51+0x5610] ;  /* 0x0056100033237984 */ /* 0x000e280000000800 */
[----:B------:R-:W0:Y:S04]  /*2a00*/  LDS R7, [R51+0x5680] ;  /* 0x0056800033077984 */ /* 0x000e280000000800 */
[----:B------:R-:W0:Y:S04]  /*2a10*/  LDS R3, [R55+UR4+0x1620] ;  /* 0x0016200437037984 */ /* 0x000e280008000800 */
[----:B------:R-:W0:Y:S01]  /*2a20*/  LDS R38, [R55+UR4+0x1680] ;  /* 0x0016800437267984 */ /* 0x000e220008000800 */
[CC--:B----4-:R-:W-:Y:S01]  /*2a30*/  FFMA R54, R52.reuse, R31.reuse, R54 ;  /* 0x0000001f34367223 */ /* 0x0d0fe20000000036 */
[CC--:B-1----:R-:W-:Y:S01]  /*2a40*/  FFMA R48, R52.reuse, R36.reuse, R2 ;  /* 0x0000002434307223 */ /* 0x0c2fe20000000002 */
[C---:B------:R-:W-:Y:S01]  /*2a50*/  FFMA R28, R47.reuse, R36, R28 ;  /* 0x000000242f1c7223 */ /* 0x040fe2000000001c */
[----:B------:R-:W-:Y:S01]  /*2a60*/  LDS R56, [R55+UR4+0x1700] ;  /* 0x0017000437387984 */ /* 0x000fe20008000800 */
[CC--:B------:R-:W-:Y:S01]  /*2a70*/  FFMA R44, R52.reuse, R32.reuse, R44 ;  /* 0x00000020342c7223 */ /* 0x0c0fe2000000002c */
[C---:B------:R-:W-:Y:S01]  /*2a80*/  FFMA R11, R47.reuse, R32, R11 ;  /* 0x000000202f0b7223 */ /* 0x040fe2000000000b */
[CC--:B------:R-:W-:Y:S01]  /*2a90*/  FFMA R9, R47.reuse, R34.reuse, R9 ;  /* 0x000000222f097223 */ /* 0x0c0fe20000000009 */
[-C--:B------:R-:W-:Y:S01]  /*2aa0*/  FFMA R47, R47, R31.reuse, R46 ;  /* 0x0000001f2f2f7223 */ /* 0x080fe2000000002e */
[----:B------:R-:W-:Y:S01]  /*2ab0*/  FFMA R57, R52, R34, R57 ;  /* 0x0000002234397223 */ /* 0x000fe20000000039 */
[----:B------:R-:W1:Y:S01]  /*2ac0*/  LDS R46, [R51+0x5700] ;  /* 0x00570000332e7984 */ /* 0x000e620000000800 */
[C---:B------:R-:W-:Y:S01]  /*2ad0*/  FFMA R40, R30.reuse, R36, R40 ;  /* 0x000000241e287223 */ /* 0x040fe20000000028 */
[C---:B------:R-:W-:Y:S01]  /*2ae0*/  FFMA R45, R30.reuse, R32, R45 ;  /* 0x000000201e2d7223 */ /* 0x040fe2000000002d */
[C---:B------:R-:W-:Y:S01]  /*2af0*/  FFMA R50, R30.reuse, R34, R50 ;  /* 0x000000221e327223 */ /* 0x040fe20000000032 */
[----:B------:R-:W-:Y:S01]  /*2b00*/  FFMA R53, R30, R31, R53 ;  /* 0x0000001f1e357223 */ /* 0x000fe20000000035 */
[C---:B------:R-:W-:Y:S01]  /*2b10*/  FFMA R36, R29.reuse, R36, R43 ;  /* 0x000000241d247223 */ /* 0x040fe2000000002b */
[----:B------:R-:W4:Y:S01]  /*2b20*/  LDS R30, [R55+UR4+0x16a0] ;  /* 0x0016a004371e7984 */ /* 0x000f220008000800 */
[C---:B------:R-:W-:Y:S01]  /*2b30*/  FFMA R32, R29.reuse, R32, R42 ;  /* 0x000000201d207223 */ /* 0x040fe2000000002a */
[----:B------:R-:W-:-:S02]  /*2b40*/  FFMA R2, R29, R34, R49 ;  /* 0x000000221d027223 */ /* 0x000fc40000000031 */
[----:B------:R-:W4:Y:S01]  /*2b50*/  LDS R43, [R51+0x5710] ;  /* 0x00571000332b7984 */ /* 0x000f220000000800 */
[----:B------:R-:W-:-:S03]  /*2b60*/  FFMA R31, R29, R31, R39 ;  /* 0x0000001f1d1f7223 */ /* 0x000fc60000000027 */
[----:B------:R-:W4:Y:S04]  /*2b70*/  LDS R42, [R51+0x5780] ;  /* 0x00578000332a7984 */ /* 0x000f280000000800 */
[----:B------:R-:W4:Y:S04]  /*2b80*/  LDS R34, [R51+0x5790] ;  /* 0x0057900033227984 */ /* 0x000f280000000800 */
[----:B------:R-:W4:Y:S04]  /*2b90*/  LDS R52, [R55+UR4+0x1720] ;  /* 0x0017200437347984 */ /* 0x000f280008000800 */
[----:B------:R-:W4:Y:S04]  /*2ba0*/  LDS R49, [R55+UR4+0x1780] ;  /* 0x0017800437317984 */ /* 0x000f280008000800 */
[----:B------:R-:W4:Y:S01]  /*2bb0*/  LDS R39, [R55+UR4+0x17a0] ;  /* 0x0017a00437277984 */ /* 0x000f220008000800 */
[C---:B0-----:R-:W-:Y:S01]  /*2bc0*/  FFMA R48, R33.reuse, R37, R48 ;  /* 0x0000002521307223 */ /* 0x041fe20000000030 */
[C---:B------:R-:W-:Y:S01]  /*2bd0*/  FFMA R44, R33.reuse, R35, R44 ;  /* 0x00000023212c7223 */ /* 0x040fe2000000002c */
[C---:B------:R-:W-:Y:S01]  /*2be0*/  FFMA R29, R33.reuse, R7, R57 ;  /* 0x00000007211d7223 */ /* 0x040fe20000000039 */
[----:B------:R-:W-:Y:S01]  /*2bf0*/  FFMA R33, R33, R41, R54 ;  /* 0x0000002921217223 */ /* 0x000fe20000000036 */
[C---:B------:R-:W-:Y:S01]  /*2c00*/  FFMA R40, R3.reuse, R37, R40 ;  /* 0x0000002503287223 */ /* 0x040fe20000000028 */
[C---:B------:R-:W-:Y:S01]  /*2c10*/  FFMA R45, R3.reuse, R35, R45 ;  /* 0x00000023032d7223 */ /* 0x040fe2000000002d */
[C---:B------:R-:W-:Y:S01]  /*2c20*/  FFMA R50, R3.reuse, R7, R50 ;  /* 0x0000000703327223 */ /* 0x040fe20000000032 */
[C---:B------:R-:W-:Y:S01]  /*2c30*/  FFMA R28, R38.reuse, R37, R28 ;  /* 0x00000025261c7223 */ /* 0x040fe2000000001c */
[C---:B------:R-:W-:Y:S01]  /*2c40*/  FFMA R11, R38.reuse, R35, R11 ;  /* 0x00000023260b7223 */ /* 0x040fe2000000000b */
[C---:B------:R-:W-:Y:S01]  /*2c50*/  FFMA R9, R38.reuse, R7, R9 ;  /* 0x0000000726097223 */ /* 0x040fe20000000009 */
[-C--:B------:R-:W-:Y:S01]  /*2c60*/  FFMA R3, R3, R41.reuse, R53 ;  /* 0x0000002903037223 */ /* 0x080fe20000000035 */
[----:B------:R-:W-:Y:S01]  /*2c70*/  FFMA R38, R38, R41, R47 ;  /* 0x0000002926267223 */ /* 0x000fe2000000002f */
[----:B-1----:R-:W-:Y:S01]  /*2c80*/  FFMA R48, R56, R46, R48 ;  /* 0x0000002e38307223 */ /* 0x002fe20000000030 */
[----:B------:R-:W-:Y:S01]  /*2c90*/  LDS R47, [R55+UR4+0x1800] ;  /* 0x00180004372f7984 */ /* 0x000fe20008000800 */
[C---:B----4-:R-:W-:Y:S01]  /*2ca0*/  FFMA R37, R30.reuse, R37, R36 ;  /* 0x000000251e257223 */ /* 0x050fe20000000024 */
[C---:B------:R-:W-:Y:S01]  /*2cb0*/  FFMA R35, R30.reuse, R35, R32 ;  /* 0x000000231e237223 */ /* 0x040fe20000000020 */
[C---:B------:R-:W-:Y:S01]  /*2cc0*/  FFMA R2, R30.reuse, R7, R2 ;  /* 0x000000071e027223 */ /* 0x040fe20000000002 */
[----:B------:R-:W-:Y:S01]  /*2cd0*/  FFMA R41, R30, R41, R31 ;  /* 0x000000291e297223 */ /* 0x000fe2000000001f */
[----:B------:R-:W0:Y:S01]  /*2ce0*/  LDS R32, [R51+0x5800] ;  /* 0x0058000033207984 */ /* 0x000e220000000800 */
[----:B------:R-:W-:-:S03]  /*2cf0*/  FFMA R44, R56, R43, R44 ;  /* 0x0000002b382c7223 */ /* 0x000fc6000000002c */
[----:B------:R-:W1:Y:S01]  /*2d00*/  LDS R31, [R51+0x5810] ;  /* 0x00581000331f7984 */ /* 0x000e620000000800 */
[----:B------:R-:W-:-:S03]  /*2d10*/  FFMA R29, R56, R42, R29 ;  /* 0x0000002a381d7223 */ /* 0x000fc6000000001d */
[----:B------:R-:W4:Y:S01]  /*2d20*/  LDS R30, [R51+0x5880] ;  /* 0x00588000331e7984 */ /* 0x000f220000000800 */
[----:B------:R-:W-:-:S03]  /*2d30*/  FFMA R56, R56, R34, R33 ;  /* 0x0000002238387223 */ /* 0x000fc60000000021 */
[----:B------:R-:W4:Y:S01]  /*2d40*/  LDS R36, [R51+0x5890] ;  /* 0x0058900033247984 */ /* 0x000f220000000800 */
[C---:B------:R-:W-:Y:S01]  /*2d50*/  FFMA R40, R52.reuse, R46, R40 ;  /* 0x0000002e34287223 */ /* 0x040fe20000000028 */
[CC--:B------:R-:W-:Y:S01]  /*2d60*/  FFMA R45, R52.reuse, R43.reuse, R45 ;  /* 0x0000002b342d7223 */ /* 0x0c0fe2000000002d */
[C---:B------:R-:W-:Y:S01]  /*2d70*/  FFMA R50, R52.reuse, R42, R50 ;  /* 0x0000002a34327223 */ /* 0x040fe20000000032 */
[----:B------:R-:W4:Y:S01]  /*2d80*/  LDS R7, [R55+UR4+0x1820] ;  /* 0x0018200437077984 */ /* 0x000f220008000800 */
[----:B------:R-:W-:Y:S01]  /*2d90*/  FFMA R52, R52, R34, R3 ;  /* 0x0000002234347223 */ /* 0x000fe20000000003 */
[C---:B------:R-:W-:Y:S01]  /*2da0*/  FFMA R28, R49.reuse, R46, R28 ;  /* 0x0000002e311c7223 */ /* 0x040fe2000000001c */
[CC--:B------:R-:W-:Y:S01]  /*2db0*/  FFMA R11, R49.reuse, R43.reuse, R11 ;  /* 0x0000002b310b7223 */ /* 0x0c0fe2000000000b */
[----:B------:R-:W4:Y:S01]  /*2dc0*/  LDS R33, [R55+UR4+0x1880] ;  /* 0x0018800437217984 */ /* 0x000f220008000800 */
[C---:B------:R-:W-:Y:S01]  /*2dd0*/  FFMA R9, R49.reuse, R42, R9 ;  /* 0x0000002a31097223 */ /* 0x040fe20000000009 */
[----:B------:R-:W-:Y:S01]  /*2de0*/  FFMA R49, R49, R34, R38 ;  /* 0x0000002231317223 */ /* 0x000fe20000000026 */
[C---:B------:R-:W-:Y:S01]  /*2df0*/  FFMA R46, R39.reuse, R46, R37 ;  /* 0x0000002e272e7223 */ /* 0x040fe20000000025 */
[----:B------:R-:W4:Y:S01]  /*2e00*/  LDS R3, [R55+UR4+0x18a0] ;  /* 0x0018a00437037984 */ /* 0x000f220008000800 */
[C---:B------:R-:W-:Y:S01]  /*2e10*/  FFMA R43, R39.reuse, R43, R35 ;  /* 0x0000002b272b7223 */ /* 0x040fe20000000023 */
[----:B------:R-:W-:-:S02]  /*2e20*/  FFMA R42, R39, R42, R2 ;  /* 0x0000002a272a7223 */ /* 0x000fc40000000002 */
[----:B------:R-:W-:Y:S01]  /*2e30*/  LDS R54, [R55+UR4+0x1900] ;  /* 0x0019000437367984 */ /* 0x000fe20008000800 */
[----:B------:R-:W-:-:S03]  /*2e40*/  FFMA R39, R39, R34, R41 ;  /* 0x0000002227277223 */ /* 0x000fc60000000029 */
[----:B------:R-:W4:Y:S04]  /*2e50*/  LDS R38, [R51+0x5900] ;  /* 0x0059000033267984 */ /* 0x000f280000000800 */
[----:B------:R-:W4:Y:S04]  /*2e60*/  LDS R37, [R51+0x5910] ;  /* 0x0059100033257984 */ /* 0x000f280000000800 */
[----:B------:R-:W4:Y:S04]  /*2e70*/  LDS R35, [R51+0x5980] ;  /* 0x0059800033237984 */ /* 0x000f280000000800 */
[----:B------:R-:W4:Y:S04]  /*2e80*/  LDS R2, [R51+0x5990] ;  /* 0x0059900033027984 */ /* 0x000f280000000800 */
[----:B------:R-:W4:Y:S04]  /*2e90*/  LDS R53, [R55+UR4+0x1920] ;  /* 0x0019200437357984 */ /* 0x000f280008000800 */
[----:B------:R-:W4:Y:S04]  /*2ea0*/  LDS R41, [R55+UR4+0x1980] ;  /* 0x0019800437297984 */ /* 0x000f280008000800 */
[----:B------:R-:W4:Y:S01]  /*2eb0*/  LDS R34, [R55+UR4+0x19a0] ;  /* 0x0019a00437227984 */ /* 0x000f220008000800 */
[C---:B0-----:R-:W-:Y:S01]  /*2ec0*/  FFMA R48, R47.reuse, R32, R48 ;  /* 0x000000202f307223 */ /* 0x041fe20000000030 */
[CC--:B-1----:R-:W-:Y:S01]  /*2ed0*/  FFMA R44, R47.reuse, R31.reuse, R44 ;  /* 0x0000001f2f2c7223 */ /* 0x0c2fe2000000002c */
[C---:B----4-:R-:W-:Y:S01]  /*2ee0*/  FFMA R29, R47.reuse, R30, R29 ;  /* 0x0000001e2f1d7223 */ /* 0x050fe2000000001d */
[----:B------:R-:W-:Y:S01]  /*2ef0*/  FFMA R47, R47, R36, R56 ;  /* 0x000000242f2f7223 */ /* 0x000fe20000000038 */
[C---:B------:R-:W-:Y:S01]  /*2f00*/  FFMA R40, R7.reuse, R32, R40 ;  /* 0x0000002007287223 */ /* 0x040fe20000000028 */
[CC--:B------:R-:W-:Y:S01]  /*2f10*/  FFMA R45, R7.reuse, R31.reuse, R45 ;  /* 0x0000001f072d7223 */ /* 0x0c0fe2000000002d */
[----:B------:R-:W-:Y:S01]  /*2f20*/  FFMA R50, R7, R30, R50 ;  /* 0x0000001e07327223 */ /* 0x000fe20000000032 */
[C---:B------:R-:W-:Y:S01]  /*2f30*/  FFMA R28, R33.reuse, R32, R28 ;  /* 0x00000020211c7223 */ /* 0x040fe2000000001c */
[CC--:B------:R-:W-:Y:S01]  /*2f40*/  FFMA R11, R33.reuse, R31.reuse, R11 ;  /* 0x0000001f210b7223 */ /* 0x0c0fe2000000000b */
[----:B------:R-:W-:Y:S01]  /*2f50*/  FFMA R9, R33, R30, R9 ;  /* 0x0000001e21097223 */ /* 0x000fe20000000009 */
[-C--:B------:R-:W-:Y:S01]  /*2f60*/  FFMA R7, R7, R36.reuse, R52 ;  /* 0x0000002407077223 */ /* 0x080fe20000000034 */
[----:B------:R-:W-:Y:S01]  /*2f70*/  FFMA R33, R33, R36, R49 ;  /* 0x0000002421217223 */ /* 0x000fe20000000031 */
[C---:B------:R-:W-:Y:S01]  /*2f80*/  FFMA R32, R3.reuse, R32, R46 ;  /* 0x0000002003207223 */ /* 0x040fe2000000002e */
[C---:B------:R-:W-:Y:S01]  /*2f90*/  FFMA R31, R3.reuse, R31, R43 ;  /* 0x0000001f031f7223 */ /* 0x040fe2000000002b */
[C---:B------:R-:W-:Y:S01]  /*2fa0*/  FFMA R30, R3.reuse, R30, R42 ;  /* 0x0000001e031e7223 */ /* 0x040fe2000000002a */
[----:B------:R-:W-:Y:S01]  /*2fb0*/  FFMA R36, R3, R36, R39 ;  /* 0x0000002403247223 */ /* 0x000fe20000000027 */
[----:B------:R-:W-:Y:S01]  /*2fc0*/  LDS R46, [R55+UR4+0x1a00] ;  /* 0x001a0004372e7984 */ /* 0x000fe20008000800 */
[C---:B------:R-:W-:Y:S01]  /*2fd0*/  FFMA R48, R54.reuse, R38, R48 ;  /* 0x0000002636307223 */ /* 0x040fe20000000030 */
[----:B------:R-:W-:-:S02]  /*2fe0*/  FFMA R44, R54, R37, R44 ;  /* 0x00000025362c7223 */ /* 0x000fc4000000002c */
[----:B------:R-:W0:Y:S01]  /*2ff0*/  LDS R43, [R51+0x5a00] ;  /* 0x005a0000332b7984 */ /* 0x000e220000000800 */
[----:B------:R-:W-:-:S03]  /*3000*/  FFMA R29, R54, R35, R29 ;  /* 0x00000023361d7223 */ /* 0x000fc6000000001d */
[----:B------:R-:W1:Y:S01]  /*3010*/  LDS R42, [R51+0x5a10] ;  /* 0x005a1000332a7984 */ /* 0x000e620000000800 */
[----:B------:R-:W-:-:S03]  /*3020*/  FFMA R54, R54, R2, R47 ;  /* 0x0000000236367223 */ /* 0x000fc6000000002f */
[----:B------:R-:W4:Y:S01]  /*3030*/  LDS R39, [R51+0x5a80] ;  /* 0x005a800033277984 */ /* 0x000f220000000800 */
[----:B------:R-:W-:-:S03]  /*3040*/  FFMA R40, R53, R38, R40 ;  /* 0x0000002635287223 */ /* 0x000fc60000000028 */
[----:B------:R-:W-:Y:S01]  /*3050*/  LDS R3, [R55+UR4+0x1a20] ;  /* 0x001a200437037984 */ /* 0x000fe20008000800 */
[C---:B------:R-:W-:Y:S01]  /*3060*/  FFMA R45, R53.reuse, R37, R45 ;  /* 0x00000025352d7223 */ /* 0x040fe2000000002d */
[C---:B------:R-:W-:Y:S02]  /*3070*/  FFMA R50, R53.reuse, R35, R50 ;  /* 0x0000002335327223 */ /* 0x040fe40000000032 */
[----:B------:R-:W4:Y:S01]  /*3080*/  LDS R52, [R51+0x5a90] ;  /* 0x005a900033347984 */ /* 0x000f220000000800 */
[----:B------:R-:W-:Y:S01]  /*3090*/  FFMA R53, R53, R2, R7 ;  /* 0x0000000235357223 */ /* 0x000fe20000000007 */
[C---:B------:R-:W-:Y:S01]  /*30a0*/  FFMA R28, R41.reuse, R38, R28 ;  /* 0x00000026291c7223 */ /* 0x040fe2000000001c */
[C---:B------:R-:W-:Y:S01]  /*30b0*/  FFMA R11, R41.reuse, R37, R11 ;  /* 0x00000025290b7223 */ /* 0x040fe2000000000b */
        /* <DEDUP_REMOVED lines=12> */
[----:B------:R-:W2:Y:S04]  /*3180*/  LDS R30, [R51+0x5b90] ;  /* 0x005b9000331e7984 */ /* 0x000ea80000000800 */
[----:B------:R-:W2:Y:S04]  /*3190*/  LDS R49, [R55+UR4+0x1b20] ;  /* 0x001b200437317984 */ /* 0x000ea80008000800 */
[----:B------:R-:W2:Y:S04]  /*31a0*/  LDS R36, [R55+UR4+0x1b80] ;  /* 0x001b800437247984 */ /* 0x000ea80008000800 */
[----:B------:R-:W3:Y:S01]  /*31b0*/  LDS R2, [R55+UR4+0x1ba0] ;  /* 0x001ba00437027984 */ /* 0x000ee20008000800 */
[C---:B0-----:R-:W-:Y:S01]  /*31c0*/  FFMA R48, R46.reuse, R43, R48 ;  /* 0x0000002b2e307223 */ /* 0x041fe20000000030 */
[C---:B-1----:R-:W-:Y:S01]  /*31d0*/  FFMA R44, R46.reuse, R42, R44 ;  /* 0x0000002a2e2c7223 */ /* 0x042fe2000000002c */
[C---:B----4-:R-:W-:Y:S01]  /*31e0*/  FFMA R29, R46.reuse, R39, R29 ;  /* 0x000000272e1d7223 */ /* 0x050fe2000000001d */
[----:B------:R-:W-:Y:S01]  /*31f0*/  FFMA R46, R46, R52, R54 ;  /* 0x000000342e2e7223 */ /* 0x000fe20000000036 */
[C---:B------:R-:W-:Y:S01]  /*3200*/  FFMA R40, R3.reuse, R43, R40 ;  /* 0x0000002b03287223 */ /* 0x040fe20000000028 */
[C---:B------:R-:W-:Y:S01]  /*3210*/  FFMA R45, R3.reuse, R42, R45 ;  /* 0x0000002a032d7223 */ /* 0x040fe2000000002d */
[C---:B------:R-:W-:Y:S01]  /*3220*/  FFMA R50, R3.reuse, R39, R50 ;  /* 0x0000002703327223 */ /* 0x040fe20000000032 */
        /* <DEDUP_REMOVED lines=9> */
[----:B------:R-:W-:Y:S01]  /*32c0*/  LDS R41, [R51+0x5c00] ;  /* 0x005c000033297984 */ /* 0x000fe20000000800 */
[C---:B------:R-:W-:Y:S01]  /*32d0*/  FFMA R48, R56.reuse, R33, R48 ;  /* 0x0000002138307223 */ /* 0x040fe20000000030 */
[----:B------:R-:W-:-:S02]  /*32e0*/  FFMA R44, R56, R32, R44 ;  /* 0x00000020382c7223 */ /* 0x000fc4000000002c */
[----:B------:R-:W0:Y:S01]  /*32f0*/  LDS R7, [R55+UR4+0x1c00] ;  /* 0x001c000437077984 */ /* 0x000e220008000800 */
[----:B------:R-:W-:-:S03]  /*3300*/  FFMA R29, R56, R31, R29 ;  /* 0x0000001f381d7223 */ /* 0x000fc6000000001d */
[----:B------:R-:W1:Y:S01]  /*3310*/  LDS R35, [R51+0x5c10] ;  /* 0x005c100033237984 */ /* 0x000e620000000800 */
[----:B--2---:R-:W-:-:S03]  /*3320*/  FFMA R56, R56, R30, R46 ;  /* 0x0000001e38387223 */ /* 0x004fc6000000002e */
[----:B------:R-:W2:Y:S01]  /*3330*/  LDS R34, [R51+0x5c80] ;  /* 0x005c800033227984 */ /* 0x000ea20000000800 */
[----:B------:R-:W-:-:S03]  /*3340*/  FFMA R40, R49, R33, R40 ;  /* 0x0000002131287223 */ /* 0x000fc60000000028 */
[----:B------:R-:W-:Y:S01]  /*3350*/  LDS R37, [R55+UR4+0x1c20] ;  /* 0x001c200437257984 */ /* 0x000fe20008000800 */
[C---:B------:R-:W-:Y:S01]  /*3360*/  FFMA R45, R49.reuse, R32, R45 ;  /* 0x00000020312d7223 */ /* 0x040fe2000000002d */
[C---:B------:R-:W-:Y:S01]  /*3370*/  FFMA R50, R49.reuse, R31, R50 ;  /* 0x0000001f31327223 */ /* 0x040fe20000000032 */
[----:B------:R-:W-:Y:S01]  /*3380*/  FFMA R49, R49, R30, R3 ;  /* 0x0000001e31317223 */ /* 0x000fe20000000003 */
[----:B------:R-:W4:Y:S01]  /*3390*/  LDS R38, [R51+0x5c90] ;  /* 0x005c900033267984 */ /* 0x000f220000000800 */
[C---:B------:R-:W-:Y:S01]  /*33a0*/  FFMA R28, R36.reuse, R33, R28 ;  /* 0x00000021241c7223 */ /* 0x040fe2000000001c */
[CC--:B------:R-:W-:Y:S01]  /*33b0*/  FFMA R11, R36.reuse, R32.reuse, R11 ;  /* 0x00000020240b7223 */ /* 0x0c0fe2000000000b */
[----:B------:R-:W-:Y:S01]  /*33c0*/  FFMA R9, R36, R31, R9 ;  /* 0x0000001f24097223 */ /* 0x000fe20000000009 */
[----:B------:R-:W5:Y:S01]  /*33d0*/  LDS R46, [R55+UR4+0x1c80] ;  /* 0x001c8004372e7984 */ /* 0x000f620008000800 */
[C---:B---3--:R-:W-:Y:S01]  /*33e0*/  FFMA R33, R2.reuse, R33, R43 ;  /* 0x0000002102217223 */ /* 0x048fe2000000002b */
[C---:B------:R-:W-:Y:S01]  /*33f0*/  FFMA R32, R2.reuse, R32, R42 ;  /* 0x0000002002207223 */ /* 0x040fe2000000002a */
[----:B------:R-:W-:Y:S01]  /*3400*/  FFMA R31, R2, R31, R39 ;  /* 0x0000001f021f7223 */ /* 0x000fe20000000027 */
[----:B------:R-:W3:Y:S01]  /*3410*/  LDS R3, [R55+UR4+0x1ca0] ;  /* 0x001ca00437037984 */ /* 0x000ee20008000800 */
[-C--:B------:R-:W-:Y:S01]  /*3420*/  FFMA R36, R36, R30.reuse, R47 ;  /* 0x0000001e24247223 */ /* 0x080fe2000000002f */
[----:B------:R-:W-:-:S02]  /*3430*/  FFMA R30, R2, R30, R52 ;  /* 0x0000001e021e7223 */ /* 0x000fc40000000034 */
[----:B------:R-:W-:Y:S04]  /*3440*/  LDS R54, [R55+UR4+0x1d00] ;  /* 0x001d000437367984 */ /* 0x000fe80008000800 */
[----:B------:R-:W3:Y:S04]  /*3450*/  LDS R39, [R51+0x5d00] ;  /* 0x005d000033277984 */ /* 0x000ee80000000800 */
[----:B------:R-:W3:Y:S04]  /*3460*/  LDS R42, [R51+0x5d10] ;  /* 0x005d1000332a7984 */ /* 0x000ee80000000800 */
[----:B------:R-:W3:Y:S04]  /*3470*/  LDS R43, [R51+0x5d80] ;  /* 0x005d8000332b7984 */ /* 0x000ee80000000800 */
[----:B------:R-:W3:Y:S04]  /*3480*/  LDS R47, [R51+0x5d90] ;  /* 0x005d9000332f7984 */ /* 0x000ee80000000800 */
[----:B------:R-:W3:Y:S04]  /*3490*/  LDS R53, [R55+UR4+0x1d20] ;  /* 0x001d200437357984 */ /* 0x000ee80008000800 */
[----:B------:R-:W3:Y:S04]  /*34a0*/  LDS R52, [R55+UR4+0x1d80] ;  /* 0x001d800437347984 */ /* 0x000ee80008000800 */
[----:B------:R-:W3:Y:S01]  /*34b0*/  LDS R2, [R55+UR4+0x1da0] ;  /* 0x001da00437027984 */ /* 0x000ee20008000800 */
[C---:B0-----:R-:W-:Y:S01]  /*34c0*/  FFMA R48, R7.reuse, R41, R48 ;  /* 0x0000002907307223 */ /* 0x041fe20000000030 */
[C---:B-1----:R-:W-:Y:S01]  /*34d0*/  FFMA R44, R7.reuse, R35, R44 ;  /* 0x00000023072c7223 */ /* 0x042fe2000000002c */
[C---:B--2---:R-:W-:Y:S01]  /*34e0*/  FFMA R29, R7.reuse, R34, R29 ;  /* 0x00000022071d7223 */ /* 0x044fe2000000001d */
[----:B----4-:R-:W-:Y:S01]  /*34f0*/  FFMA R7, R7, R38, R56 ;  /* 0x0000002607077223 */ /* 0x010fe20000000038 */
[C---:B------:R-:W-:Y:S01]  /*3500*/  FFMA R40, R37.reuse, R41, R40 ;  /* 0x0000002925287223 */ /* 0x040fe20000000028 */
[C---:B------:R-:W-:Y:S01]  /*3510*/  FFMA R45, R37.reuse, R35, R45 ;  /* 0x00000023252d7223 */ /* 0x040fe2000000002d */
[C---:B------:R-:W-:Y:S01]  /*3520*/  FFMA R50, R37.reuse, R34, R50 ;  /* 0x0000002225327223 */ /* 0x040fe20000000032 */
[----:B------:R-:W-:Y:S01]  /*3530*/  FFMA R37, R37, R38, R49 ;  /* 0x0000002625257223 */ /* 0x000fe20000000031 */
[C---:B-----5:R-:W-:Y:S01]  /*3540*/  FFMA R28, R46.reuse, R41, R28 ;  /* 0x000000292e1c7223 */ /* 0x060fe2000000001c */
[C---:B------:R-:W-:Y:S01]  /*3550*/  FFMA R11, R46.reuse, R35, R11 ;  /* 0x000000232e0b7223 */ /* 0x040fe2000000000b */
[C---:B------:R-:W-:Y:S01]  /*3560*/  FFMA R9, R46.reuse, R34, R9 ;  /* 0x000000222e097223 */ /* 0x040fe20000000009 */
[----:B------:R-:W-:Y:S01]  /*3570*/  FFMA R46, R46, R38, R36 ;  /* 0x000000262e2e7223 */ /* 0x000fe20000000024 */
[C---:B---3--:R-:W-:Y:S01]  /*3580*/  FFMA R41, R3.reuse, R41, R33 ;  /* 0x0000002903297223 */ /* 0x048fe20000000021 */
[C---:B------:R-:W-:Y:S01]  /*3590*/  FFMA R34, R3.reuse, R34, R31 ;  /* 0x0000002203227223 */ /* 0x040fe2000000001f */
[C---:B------:R-:W-:Y:S01]  /*35a0*/  FFMA R35, R3.reuse, R35, R32 ;  /* 0x0000002303237223 */ /* 0x040fe20000000020 */
[----:B------:R-:W-:Y:S01]  /*35b0*/  FFMA R38, R3, R38, R30 ;  /* 0x0000002603267223 */ /* 0x000fe2000000001e */
[C---:B------:R-:W-:Y:S01]  /*35c0*/  FFMA R48, R54.reuse, R39, R48 ;  /* 0x0000002736307223 */ /* 0x040fe20000000030 */
[----:B------:R-:W-:Y:S01]  /*35d0*/  LDS R3, [R55+UR4+0x1e20] ;  /* 0x001e200437037984 */ /* 0x000fe20008000800 */
[----:B------:R-:W-:-:S03]  /*35e0*/  FFMA R44, R54, R42, R44 ;  /* 0x0000002a362c7223 */ /* 0x000fc6000000002c */
[----:B------:R-:W0:Y:S01]  /*35f0*/  LDS R30, [R51+0x5e00] ;  /* 0x005e0000331e7984 */ /* 0x000e220000000800 */
[----:B------:R-:W-:-:S03]  /*3600*/  FFMA R29, R54, R43, R29 ;  /* 0x0000002b361d7223 */ /* 0x000fc6000000001d */
[----:B------:R-:W1:Y:S01]  /*3610*/  LDS R31, [R51+0x5e10] ;  /* 0x005e1000331f7984 */ /* 0x000e620000000800 */
[----:B------:R-:W-:-:S03]  /*3620*/  FFMA R54, R54, R47, R7 ;  /* 0x0000002f36367223 */ /* 0x000fc60000000007 */
[----:B------:R-:W2:Y:S01]  /*3630*/  LDS R32, [R51+0x5e80] ;  /* 0x005e800033207984 */ /* 0x000ea20000000800 */
[C---:B------:R-:W-:Y:S01]  /*3640*/  FFMA R40, R53.reuse, R39, R40 ;  /* 0x0000002735287223 */ /* 0x040fe20000000028 */
[CC--:B------:R-:W-:Y:S01]  /*3650*/  FFMA R45, R53.reuse, R42.reuse, R45 ;  /* 0x0000002a352d7223 */ /* 0x0c0fe2000000002d */
[C---:B------:R-:W-:Y:S01]  /*3660*/  FFMA R50, R53.reuse, R43, R50 ;  /* 0x0000002b35327223 */ /* 0x040fe20000000032 */
[----:B------:R-:W3:Y:S01]  /*3670*/  LDS R36, [R55+UR4+0x1e00] ;  /* 0x001e000437247984 */ /* 0x000ee20008000800 */
[----:B------:R-:W-:Y:S01]  /*3680*/  FFMA R53, R53, R47, R37 ;  /* 0x0000002f35357223 */ /* 0x000fe20000000025 */
[C---:B------:R-:W-:Y:S01]  /*3690*/  FFMA R28, R52.reuse, R39, R28 ;  /* 0x00000027341c7223 */ /* 0x040fe2000000001c */
[CC--:B------:R-:W-:Y:S01]  /*36a0*/  FFMA R11, R52.reuse, R42.reuse, R11 ;  /* 0x0000002a340b7223 */ /* 0x0c0fe2000000000b */
[----:B------:R-:W4:Y:S01]  /*36b0*/  LDS R33, [R51+0x5e90] ;  /* 0x005e900033217984 */ /* 0x000f220000000800 */
[C---:B------:R-:W-:Y:S01]  /*36c0*/  FFMA R9, R52.reuse, R43, R9 ;  /* 0x0000002b34097223 */ /* 0x040fe20000000009 */
[----:B------:R-:W-:Y:S01]  /*36d0*/  FFMA R52, R52, R47, R46 ;  /* 0x0000002f34347223 */ /* 0x000fe2000000002e */
[C---:B------:R-:W-:Y:S01]  /*36e0*/  FFMA R39, R2.reuse, R39, R41 ;  /* 0x0000002702277223 */ /* 0x040fe20000000029 */
[----:B------:R-:W5:Y:S01]  /*36f0*/  LDS R7, [R55+UR4+0x1e80] ;  /* 0x001e800437077984 */ /* 0x000f620008000800 */
[C---:B------:R-:W-:Y:S01]  /*3700*/  FFMA R43, R2.reuse, R43, R34 ;  /* 0x0000002b022b7223 */ /* 0x040fe20000000022 */
[----:B------:R-:W-:-:S02]  /*3710*/  FFMA R42, R2, R42, R35 ;  /* 0x0000002a022a7223 */ /* 0x000fc40000000023 */
[----:B------:R-:W5:Y:S01]  /*3720*/  LDS R37, [R55+UR4+0x1ea0] ;  /* 0x001ea00437257984 */ /* 0x000f620008000800 */
[----:B------:R-:W-:-:S03]  /*3730*/  FFMA R47, R2, R47, R38 ;  /* 0x0000002f022f7223 */ /* 0x000fc60000000026 */
[----:B------:R-:W-:Y:S04]  /*3740*/  LDS R41, [R51+0x5f00] ;  /* 0x005f000033297984 */ /* 0x000fe80000000800 */
[----:B------:R-:W-:Y:S04]  /*3750*/  LDS R46, [R51+0x5f10] ;  /* 0x005f1000332e7984 */ /* 0x000fe80000000800 */
[----:B------:R-:W-:Y:S04]  /*3760*/  LDS R34, [R51+0x5f90] ;  /* 0x005f900033227984 */ /* 0x000fe80000000800 */
[----:B------:R-:W-:Y:S04]  /*3770*/  LDS R51, [R51+0x5f80] ;  /* 0x005f800033337984 */ /* 0x000fe80000000800 */
[----:B------:R-:W5:Y:S04]  /*3780*/  LDS R35, [R55+UR4+0x1f20] ;  /* 0x001f200437237984 */ /* 0x000f680008000800 */
[----:B------:R-:W5:Y:S04]  /*3790*/  LDS R49, [R55+UR4+0x1f00] ;  /* 0x001f000437317984 */ /* 0x000f680008000800 */
[----:B------:R-:W5:Y:S04]  /*37a0*/  LDS R38, [R55+UR4+0x1fa0] ;  /* 0x001fa00437267984 */ /* 0x000f680008000800 */
[----:B------:R-:W5:Y:S04]  /*37b0*/  LDS R2, [R55+UR4+0x1f80] ;  /* 0x001f800437027984 */ /* 0x000f680008000800 */
[----:B------:R2:W-:Y:S04]  /*37c0*/  @P0 STS.128 [R4+UR4+0x2000], R12 ;  /* 0x0020000c04000988 */ /* 0x0005e80008000c04 */
[----:B------:R4:W-:Y:S04]  /*37d0*/  @P0 STS.128 [R4+UR4+0x2080], R16 ;  /* 0x0020801004000988 */ /* 0x0009e80008000c04 */
[----:B------:R5:W-:Y:S04]  /*37e0*/  @P0 STS.128 [R4+UR4+0x6000], R20 ;  /* 0x0060001404000988 */ /* 0x000be80008000c04 */
[----:B------:R5:W-:Y:S01]  /*37f0*/  @P0 STS.128 [R4+UR4+0x6080], R24 ;  /* 0x0060801804000988 */ /* 0x000be20008000c04 */
[----:B------:R-:W-:Y:S01]  /*3800*/  UISETP.GE.AND UP1, UPT, UR5, 0x40, UPT ;  /* 0x000000400500788c */ /* 0x000fe2000bf26270 */
[C---:B0-----:R-:W-:Y:S01]  /*3810*/  FFMA R40, R3.reuse, R30, R40 ;  /* 0x0000001e03287223 */ /* 0x041fe20000000028 */
[CC--:B-1----:R-:W-:Y:S01]  /*3820*/  FFMA R45, R3.reuse, R31.reuse, R45 ;  /* 0x0000001f032d7223 */ /* 0x0c2fe2000000002d */
[C---:B--2---:R-:W-:Y:S01]  /*3830*/  FFMA R50, R3.reuse, R32, R50 ;  /* 0x0000002003327223 */ /* 0x044fe20000000032 */
[C---:B---3--:R-:W-:Y:S01]  /*3840*/  FFMA R48, R36.reuse, R30, R48 ;  /* 0x0000001e24307223 */ /* 0x048fe20000000030 */
[C---:B------:R-:W-:Y:S01]  /*3850*/  FFMA R44, R36.reuse, R31, R44 ;  /* 0x0000001f242c7223 */ /* 0x040fe2000000002c */
[CC--:B------:R-:W-:Y:S01]  /*3860*/  FFMA R29, R36.reuse, R32.reuse, R29 ;  /* 0x00000020241d7223 */ /* 0x0c0fe2000000001d */
[----:B----4-:R-:W-:Y:S01]  /*3870*/  FFMA R3, R3, R33, R53 ;  /* 0x0000002103037223 */ /* 0x010fe20000000035 */
[C---:B-----5:R-:W-:Y:S01]  /*3880*/  FFMA R11, R7.reuse, R31, R11 ;  /* 0x0000001f070b7223 */ /* 0x060fe2000000000b */
[----:B------:R-:W-:Y:S01]  /*3890*/  FFMA R9, R7, R32, R9 ;  /* 0x0000002007097223 */ /* 0x000fe20000000009 */
[----:B------:R-:W-:Y:S01]  /*38a0*/  FFMA R36, R36, R33, R54 ;  /* 0x0000002124247223 */ /* 0x000fe20000000036 */
[C---:B------:R-:W-:Y:S01]  /*38b0*/  FFMA R53, R37.reuse, R30, R39 ;  /* 0x0000001e25357223 */ /* 0x040fe20000000027 */
[C---:B------:R-:W-:Y:S01]  /*38c0*/  FFMA R31, R37.reuse, R31, R42 ;  /* 0x0000001f251f7223 */ /* 0x040fe2000000002a */
[----:B------:R-:W-:Y:S01]  /*38d0*/  FFMA R32, R37, R32, R43 ;  /* 0x0000002025207223 */ /* 0x000fe2000000002b */
[----:B------:R-:W-:Y:S01]  /*38e0*/  FFMA R28, R7, R30, R28 ;  /* 0x0000001e071c7223 */ /* 0x000fe2000000001c */
[-C--:B------:R-:W-:Y:S01]  /*38f0*/  FFMA R47, R37, R33.reuse, R47 ;  /* 0x00000021252f7223 */ /* 0x080fe2000000002f */
[----:B------:R-:W-:Y:S01]  /*3900*/  MOV R57, UR8 ;  /* 0x0000000800397c02 */ /* 0x000fe20008000f00 */
[----:B------:R-:W-:Y:S01]  /*3910*/  FFMA R7, R7, R33, R52 ;  /* 0x0000002107077223 */ /* 0x000fe20000000034 */
[----:B------:R-:W-:Y:S01]  /*3920*/  MOV R59, UR17 ;  /* 0x00000011003b7c02 */ /* 0x000fe20008000f00 */
[C---:B------:R-:W-:Y:S01]  /*3930*/  FFMA R40, R35.reuse, R41, R40 ;  /* 0x0000002923287223 */ /* 0x040fe20000000028 */
[C---:B------:R-:W-:Y:S01]  /*3940*/  FFMA R45, R35.reuse, R46, R45 ;  /* 0x0000002e232d7223 */ /* 0x040fe2000000002d */
[----:B------:R-:W-:Y:S01]  /*3950*/  FFMA R50, R35, R51, R50 ;  /* 0x0000003323327223 */ /* 0x000fe20000000032 */
[-C--:B------:R-:W-:Y:S01]  /*3960*/  FFMA R39, R49, R41.reuse, R48 ;  /* 0x0000002931277223 */ /* 0x080fe20000000030 */
[----:B------:R-:W-:Y:S01]  /*3970*/  FFMA R35, R35, R34, R3 ;  /* 0x0000002223237223 */ /* 0x000fe20000000003 */
[C---:B------:R-:W-:Y:S01]  /*3980*/  FFMA R44, R49.reuse, R46, R44 ;  /* 0x0000002e312c7223 */ /* 0x040fe2000000002c */
[C---:B------:R-:W-:Y:S01]  /*3990*/  FFMA R36, R49.reuse, R34, R36 ;  /* 0x0000002231247223 */ /* 0x040fe20000000024 */
[C---:B------:R-:W-:Y:S01]  /*39a0*/  FFMA R3, R38.reuse, R41, R53 ;  /* 0x0000002926037223 */ /* 0x040fe20000000035 */
[C---:B------:R-:W-:Y:S01]  /*39b0*/  FFMA R48, R38.reuse, R46, R31 ;  /* 0x0000002e26307223 */ /* 0x040fe2000000001f */
[CC--:B------:R-:W-:Y:S01]  /*39c0*/  FFMA R37, R38.reuse, R51.reuse, R32 ;  /* 0x0000003326257223 */ /* 0x0c0fe20000000020 */
[----:B------:R-:W-:Y:S01]  /*39d0*/  FFMA R49, R49, R51, R29 ;  /* 0x0000003331317223 */ /* 0x000fe2000000001d */
[----:B------:R-:W-:Y:S01]  /*39e0*/  FFMA R38, R38, R34, R47 ;  /* 0x0000002226267223 */ /* 0x000fe2000000002f */
[----:B------:R-:W-:Y:S01]  /*39f0*/  LEA R10, R57, R10, 0x5 ;  /* 0x0000000a390a7211 */ /* 0x000fe200078e28ff */
[C---:B------:R-:W-:Y:S01]  /*3a00*/  FFMA R41, R2.reuse, R41, R28 ;  /* 0x0000002902297223 */ /* 0x040fe2000000001c */
[----:B------:R-:W-:Y:S01]  /*3a10*/  LEA R8, R59, R8, 0x5 ;  /* 0x000000083b087211 */ /* 0x000fe200078e28ff */
[C---:B------:R-:W-:Y:S01]  /*3a20*/  FFMA R46, R2.reuse, R46, R11 ;  /* 0x0000002e022e7223 */ /* 0x040fe2000000000b */
[C---:B------:R-:W-:Y:S01]  /*3a30*/  FFMA R51, R2.reuse, R51, R9 ;  /* 0x0000003302337223 */ /* 0x040fe20000000009 */
[----:B------:R-:W-:Y:S01]  /*3a40*/  FFMA R34, R2, R34, R7 ;  /* 0x0000002202227223 */ /* 0x000fe20000000007 */
[----:B------:R-:W-:Y:S01]  /*3a50*/  UMOV UR11, 0x1 ;  /* 0x00000001000b7882 */ /* 0x000fe20000000000 */
[----:B------:R-:W-:Y:S01]  /*3a60*/  @UP0 UMOV UR11, URZ ;  /* 0x000000ff000b0c82 */ /* 0x000fe20008000000 */
[----:B------:R-:W-:Y:S06]  /*3a70*/  @P0 BAR.SYNC.DEFER_BLOCKING 0x0 ;  /* 0x0000000000000b1d */ /* 0x000fec0000010000 */
[----:B------:R-:W-:Y:S05]  /*3a80*/  BRA.U !UP1, `(.L_x_0) ;  /* 0x0000003109c47547 */ /* 0x000fea000b800000 */
[----:B------:R-:W0:Y:S01]  /*3a90*/  LDCU UR16, c[0x0][0x3a0] ;  /* 0x00007400ff1077ac */ /* 0x000e220008000800 */
[----:B------:R-:W1:Y:S01]  /*3aa0*/  LDCU.64 UR18, c[0x0][0x398] ;  /* 0x00007300ff1277ac */ /* 0x000e620008000a00 */
[----:B------:R-:W-:-:S05]  /*3ab0*/  UMOV UR12, 0x20 ;  /* 0x00000020000c7882 */ /* 0x000fca0000000000 */
.L_x_1:
[----:B------:R-:W2:Y:S01]  /*3ac0*/  S2R R0, SR_TID.X ;  /* 0x0000000000007919 */ /* 0x000ea20000002100 */
[----:B------:R-:W3:Y:S01]  /*3ad0*/  S2UR UR5, SR_CgaCtaId ;  /* 0x00000000000579c3 */ /* 0x000ee20000008800 */
[----:B------:R-:W-:Y:S01]  /*3ae0*/  UMOV UR4, 0x400 ;  /* 0x0000040000047882 */ /* 0x000fe20000000000 */
[----:B------:R-:W-:Y:S01]  /*3af0*/  USHF.L.U32 UR13, UR11, 0xd, URZ ;  /* 0x0000000d0b0d7899 */ /* 0x000fe200080006ff */
[----:B------:R-:W-:Y:S01]  /*3b00*/  HFMA2 R59, -RZ, RZ, 0, 2.384185791015625e-07 ;  /* 0x00000004ff3b7431 */ /* 0x000fe200000001ff */
[----:B------:R-:W-:Y:S02]  /*3b10*/  UIADD3 UR12, UPT, UPT, UR12, 0x20, URZ ;  /* 0x000000200c0c7890 */ /* 0x000fe4000fffe0ff */
[----:B------:R-:W-:Y:S02]  /*3b20*/  ULOP3.LUT UR8, UR13, 0x2000, URZ, 0x3c, !UPT ;  /* 0x000020000d087892 */ /* 0x000fe4000f8e3cff */
[----:B0-----:R-:W-:-:S06]  /*3b30*/  UISETP.GE.AND UP0, UPT, UR12, UR16, UPT ;  /* 0x000000100c00728c */ /* 0x001fcc000bf06270 */
[----:B------:R-:W-:Y:S01]  /*3b40*/  PLOP3.LUT P0, PT, PT, PT, UP0, 0x80, 0x8 ;  /* 0x000000000008781c */ /* 0x000fe20003f0f008 */
[----:B---3--:R-:W-:Y:S02]  /*3b50*/  ULEA UR4, UR5, UR4, 0x18 ;  /* 0x0000000405047291 */ /* 0x008fe4000f8ec0ff */
[----:B------:R-:W-:-:S04]  /*3b60*/  USHF.L.U32 UR5, UR11, 0xb, URZ ;  /* 0x0000000b0b057899 */ /* 0x000fc800080006ff */
[----:B------:R-:W-:Y:S02]  /*3b70*/  LEA R30, R6, UR4, 0x2 ;  /* 0x00000004061e7c11 */ /* 0x000fe4000f8e10ff */
[----:B--2---:R-:W-:Y:S02]  /*3b80*/  LOP3.LUT R2, R0, 0x11c, RZ, 0xc0, !PT ;  /* 0x0000011c00027812 */ /* 0x004fe400078ec0ff */
[----:B------:R-:W-:Y:S01]  /*3b90*/  SHF.R.U32.HI R7, RZ, 0x1, R0 ;  /* 0x00000001ff077819 */ /* 0x000fe20000011600 */
[----:B------:R-:W-:Y:S03]  /*3ba0*/  LDS R33, [R30+0x4000] ;  /* 0x004000001e217984 */ /* 0x000fe60000000800 */
[----:B------:R-:W-:Y:S01]  /*3bb0*/  LOP3.LUT R28, R2, 0x40, R7, 0xf8, !PT ;  /* 0x00000040021c7812 */ /* 0x000fe200078ef807 */
[----:B------:R-:W-:Y:S01]  /*3bc0*/  LDS R29, [R30+0x4010] ;  /* 0x004010001e1d7984 */ /* 0x000fe20000000800 */
[----:B------:R-:W-:-:S02]  /*3bd0*/  MOV R7, UR5 ;  /* 0x0000000500077c02 */ /* 0x000fc40008000f00 */
[----:B------:R-:W-:Y:S01]  /*3be0*/  IADD3 R9, PT, PT, R28, UR4, RZ ;  /* 0x000000041c097c10 */ /* 0x000fe2000fffe0ff */
[----:B------:R-:W0:Y:S01]  /*3bf0*/  LDS R56, [R28+UR4] ;  /* 0x000000041c387984 */ /* 0x000e220008000800 */
[----:B------:R-:W-:-:S03]  /*3c00*/  LOP3.LUT R7, R6, 0x800, R7, 0xf6, !PT ;  /* 0x0000080006077812 */ /* 0x000fc600078ef607 */
[----:B------:R-:W2:Y:S01]  /*3c10*/  LDS R53, [R28+UR4+0x20] ;  /* 0x000020041c357984 */ /* 0x000ea20008000800 */
[----:B------:R-:W-:-:S03]  /*3c20*/  LEA R7, R7, UR4, 0x2 ;  /* 0x0000000407077c11 */ /* 0x000fc6000f8e10ff */
[----:B------:R-:W3:Y:S04]  /*3c30*/  LDS R52, [R28+UR4+0x80] ;  /* 0x000080041c347984 */ /* 0x000ee80008000800 */
[----:B------:R-:W4:Y:S01]  /*3c40*/  LDS R4, [R28+UR4+0xa0] ;  /* 0x0000a0041c047984 */ /* 0x000f220008000800 */
[----:B------:R-:W5:Y:S03]  /*3c50*/  @!UP0 LDCU.128 UR4, c[0x0][0x380] ;  /* 0x00007000ff0487ac */ /* 0x000f660008000c00 */
[----:B------:R-:W1:Y:S04]  /*3c60*/  LDS R11, [R30+0x4080] ;  /* 0x004080001e0b7984 */ /* 0x000e680000000800 */
[----:B------:R-:W1:Y:S04]  /*3c70*/  LDS R2, [R30+0x4090] ;  /* 0x004090001e027984 */ /* 0x000e680000000800 */
[----:B------:R-:W-:Y:S04]  /*3c80*/  LDS R42, [R9+UR8+0x100] ;  /* 0x00010008092a7984 */ /* 0x000fe80008000800 */
[----:B------:R-:W1:Y:S01]  /*3c90*/  LDS R54, [R7+0x4100] ;  /* 0x0041000007367984 */ /* 0x000e620000000800 */
[----:B-----5:R-:W-:-:S03]  /*3ca0*/  @!UP0 UIMAD.WIDE UR4, UR9, 0x4, UR4 ;  /* 0x00000004090488a5 */ /* 0x020fc6000f8e0204 */
[----:B------:R-:W5:Y:S01]  /*3cb0*/  LDS R32, [R9+UR8+0x120] ;  /* 0x0001200809207984 */ /* 0x000f620008000800 */
[----:B------:R-:W-:-:S03]  /*3cc0*/  @!UP0 UIMAD.WIDE UR6, UR10, 0x4, UR6 ;  /* 0x000000040a0688a5 */ /* 0x000fc6000f8e0206 */
[----:B------:R-:W5:Y:S04]  /*3cd0*/  LDS R31, [R9+UR8+0x180] ;  /* 0x00018008091f7984 */ /* 0x000f680008000800 */
[----:B------:R-:W5:Y:S01]  /*3ce0*/  LDS R30, [R9+UR8+0x1a0] ;  /* 0x0001a008091e7984 */ /* 0x000f620008000800 */
[C---:B0-----:R-:W-:Y:S01]  /*3cf0*/  FFMA R39, R56.reuse, R33, R39 ;  /* 0x0000002138277223 */ /* 0x041fe20000000027 */
[----:B------:R-:W-:Y:S02]  /*3d00*/  FFMA R44, R56, R29, R44 ;  /* 0x0000001d382c7223 */ /* 0x000fe4000000002c */
[----:B------:R-:W0:Y:S01]  /*3d10*/  LDS R47, [R7+0x4110] ;  /* 0x00411000072f7984 */ /* 0x000e220000000800 */
[C---:B--2---:R-:W-:Y:S01]  /*3d20*/  FFMA R40, R53.reuse, R33, R40 ;  /* 0x0000002135287223 */ /* 0x044fe20000000028 */
[----:B------:R-:W-:-:S02]  /*3d30*/  FFMA R45, R53, R29, R45 ;  /* 0x0000001d352d7223 */ /* 0x000fc4000000002d */
[----:B------:R-:W2:Y:S01]  /*3d40*/  LDS R43, [R7+0x4180] ;  /* 0x00418000072b7984 */ /* 0x000ea20000000800 */
[C---:B---3--:R-:W-:Y:S01]  /*3d50*/  FFMA R41, R52.reuse, R33, R41 ;  /* 0x0000002134297223 */ /* 0x048fe20000000029 */
[----:B------:R-:W-:Y:S02]  /*3d60*/  FFMA R46, R52, R29, R46 ;  /* 0x0000001d342e7223 */ /* 0x000fe4000000002e */
[----:B------:R-:W3:Y:S01]  /*3d70*/  LDS R28, [R7+0x4190] ;  /* 0x00419000071c7984 */ /* 0x000ee20000000800 */
[C---:B----4-:R-:W-:Y:S01]  /*3d80*/  FFMA R3, R4.reuse, R33, R3 ;  /* 0x0000002104037223 */ /* 0x050fe20000000003 */
[----:B------:R-:W-:Y:S01]  /*3d90*/  FFMA R48, R4, R29, R48 ;  /* 0x0000001d04307223 */ /* 0x000fe20000000030 */
[-C--:B-1----:R-:W-:Y:S01]  /*3da0*/  FFMA R49, R56, R11.reuse, R49 ;  /* 0x0000000b38317223 */ /* 0x082fe20000000031 */
[CC--:B------:R-:W-:Y:S01]  /*3db0*/  FFMA R50, R53.reuse, R11.reuse, R50 ;  /* 0x0000000b35327223 */ /* 0x0c0fe20000000032 */
[-C--:B------:R-:W-:Y:S01]  /*3dc0*/  FFMA R51, R52, R11.reuse, R51 ;  /* 0x0000000b34337223 */ /* 0x080fe20000000033 */
[----:B------:R-:W-:Y:S01]  /*3dd0*/  FFMA R37, R4, R11, R37 ;  /* 0x0000000b04257223 */ /* 0x000fe20000000025 */
[-C--:B------:R-:W-:Y:S01]  /*3de0*/  FFMA R36, R56, R2.reuse, R36 ;  /* 0x0000000238247223 */ /* 0x080fe20000000024 */
[-C--:B------:R-:W-:Y:S01]  /*3df0*/  FFMA R35, R53, R2.reuse, R35 ;  /* 0x0000000235237223 */ /* 0x080fe20000000023 */
[-C--:B------:R-:W-:Y:S01]  /*3e00*/  FFMA R34, R52, R2.reuse, R34 ;  /* 0x0000000234227223 */ /* 0x080fe20000000022 */
[----:B------:R-:W-:Y:S01]  /*3e10*/  FFMA R38, R4, R2, R38 ;  /* 0x0000000204267223 */ /* 0x000fe20000000026 */
[----:B------:R-:W-:Y:S04]  /*3e20*/  LDS R29, [R9+UR8+0x200] ;  /* 0x00020008091d7984 */ /* 0x000fe80008000800 */
[----:B------:R-:W1:Y:S01]  /*3e30*/  LDS R2, [R7+0x4200] ;  /* 0x0042000007027984 */ /* 0x000e620000000800 */
[----:B------:R-:W-:-:S03]  /*3e40*/  FFMA R39, R42, R54, R39 ;  /* 0x000000362a277223 */ /* 0x000fc60000000027 */
[----:B------:R-:W4:Y:S01]  /*3e50*/  LDS R11, [R9+UR8+0x220] ;  /* 0x00022008090b7984 */ /* 0x000f220008000800 */
[----:B-----5:R-:W-:-:S03]  /*3e60*/  FFMA R40, R32, R54, R40 ;  /* 0x0000003620287223 */ /* 0x020fc60000000028 */
[----:B------:R-:W5:Y:S01]  /*3e70*/  LDS R4, [R9+UR8+0x280] ;  /* 0x0002800809047984 */ /* 0x000f620008000800 */
[----:B------:R-:W-:-:S03]  /*3e80*/  FFMA R41, R31, R54, R41 ;  /* 0x000000361f297223 */ /* 0x000fc60000000029 */
[----:B------:R-:W5:Y:S01]  /*3e90*/  LDS R53, [R7+0x4210] ;  /* 0x0042100007357984 */ /* 0x000f620000000800 */
[----:B------:R-:W-:-:S03]  /*3ea0*/  FFMA R54, R30, R54, R3 ;  /* 0x000000361e367223 */ /* 0x000fc60000000003 */
[----:B------:R-:W5:Y:S01]  /*3eb0*/  LDS R33, [R7+0x4280] ;  /* 0x0042800007217984 */ /* 0x000f620000000800 */
[-C--:B0-----:R-:W-:Y:S01]  /*3ec0*/  FFMA R44, R42, R47.reuse, R44 ;  /* 0x0000002f2a2c7223 */ /* 0x081fe2000000002c */
[-C--:B------:R-:W-:Y:S01]  /*3ed0*/  FFMA R45, R32, R47.reuse, R45 ;  /* 0x0000002f202d7223 */ /* 0x080fe2000000002d */
[C---:B------:R-:W-:Y:S01]  /*3ee0*/  FFMA R46, R31.reuse, R47, R46 ;  /* 0x0000002f1f2e7223 */ /* 0x040fe2000000002e */
[----:B------:R-:W0:Y:S01]  /*3ef0*/  LDS R52, [R9+UR8+0x2a0] ;  /* 0x0002a00809347984 */ /* 0x000e220008000800 */
[-C--:B--2---:R-:W-:Y:S01]  /*3f00*/  FFMA R49, R42, R43.reuse, R49 ;  /* 0x0000002b2a317223 */ /* 0x084fe20000000031 */
[-C--:B------:R-:W-:Y:S01]  /*3f10*/  FFMA R50, R32, R43.reuse, R50 ;  /* 0x0000002b20327223 */ /* 0x080fe20000000032 */
[C---:B------:R-:W-:Y:S01]  /*3f20*/  FFMA R51, R31.reuse, R43, R51 ;  /* 0x0000002b1f337223 */ /* 0x040fe20000000033 */
[----:B------:R-:W2:Y:S01]  /*3f30*/  LDS R3, [R7+0x4290] ;  /* 0x0042900007037984 */ /* 0x000ea20000000800 */
[C---:B------:R-:W-:Y:S01]  /*3f40*/  FFMA R47, R30.reuse, R47, R48 ;  /* 0x0000002f1e2f7223 */ /* 0x040fe20000000030 */
[----:B------:R-:W-:Y:S01]  /*3f50*/  FFMA R43, R30, R43, R37 ;  /* 0x0000002b1e2b7223 */ /* 0x000fe20000000025 */
[-C--:B---3--:R-:W-:Y:S01]  /*3f60*/  FFMA R42, R42, R28.reuse, R36 ;  /* 0x0000001c2a2a7223 */ /* 0x088fe20000000024 */
[-C--:B------:R-:W-:Y:S01]  /*3f70*/  FFMA R32, R32, R28.reuse, R35 ;  /* 0x0000001c20207223 */ /* 0x080fe20000000023 */
[-C--:B------:R-:W-:Y:S01]  /*3f80*/  FFMA R31, R31, R28.reuse, R34 ;  /* 0x0000001c1f1f7223 */ /* 0x080fe20000000022 */
[----:B------:R-:W-:Y:S01]  /*3f90*/  LDS R37, [R9+UR8+0x300] ;  /* 0x0003000809257984 */ /* 0x000fe20008000800 */
[----:B------:R-:W-:-:S03]  /*3fa0*/  FFMA R30, R30, R28, R38 ;  /* 0x0000001c1e1e7223 */ /* 0x000fc60000000026 */
[----:B------:R-:W3:Y:S04]  /*3fb0*/  LDS R55, [R7+0x4300] ;  /* 0x0043000007377984 */ /* 0x000ee80000000800 */
[----:B------:R-:W3:Y:S01]  /*3fc0*/  LDS R36, [R9+UR8+0x320] ;  /* 0x0003200809247984 */ /* 0x000ee20008000800 */
[----:B-1----:R-:W-:-:S03]  /*3fd0*/  FFMA R39, R29, R2, R39 ;  /* 0x000000021d277223 */ /* 0x002fc60000000027 */
[----:B------:R-:W1:Y:S01]  /*3fe0*/  LDS R35, [R9+UR8+0x380] ;  /* 0x0003800809237984 */ /* 0x000e620008000800 */
[----:B----4-:R-:W-:-:S03]  /*3ff0*/  FFMA R40, R11, R2, R40 ;  /* 0x000000020b287223 */ /* 0x010fc60000000028 */
[----:B------:R-:W4:Y:S01]  /*4000*/  LDS R34, [R9+UR8+0x3a0] ;  /* 0x0003a00809227984 */ /* 0x000f220008000800 */
[----:B-----5:R-:W-:-:S03]  /*4010*/  FFMA R41, R4, R2, R41 ;  /* 0x0000000204297223 */ /* 0x020fc60000000029 */
[----:B------:R-:W5:Y:S01]  /*4020*/  LDS R48, [R7+0x4310] ;  /* 0x0043100007307984 */ /* 0x000f620000000800 */
[-C--:B------:R-:W-:Y:S01]  /*4030*/  FFMA R44, R29, R53.reuse, R44 ;  /* 0x000000351d2c7223 */ /* 0x080fe2000000002c */
[-C--:B------:R-:W-:Y:S02]  /*4040*/  FFMA R45, R11, R53.reuse, R45 ;  /* 0x000000350b2d7223 */ /* 0x080fe4000000002d */
[----:B------:R-:W5:Y:S01]  /*4050*/  LDS R38, [R7+0x4380] ;  /* 0x0043800007267984 */ /* 0x000f620000000800 */
[C---:B------:R-:W-:Y:S01]  /*4060*/  FFMA R46, R4.reuse, R53, R46 ;  /* 0x00000035042e7223 */ /* 0x040fe2000000002e */
[-C--:B------:R-:W-:Y:S01]  /*4070*/  FFMA R49, R29, R33.reuse, R49 ;  /* 0x000000211d317223 */ /* 0x080fe20000000031 */
[-C--:B------:R-:W-:Y:S01]  /*4080*/  FFMA R50, R11, R33.reuse, R50 ;  /* 0x000000210b327223 */ /* 0x080fe20000000032 */
[----:B------:R-:W5:Y:S01]  /*4090*/  LDS R28, [R7+0x4390] ;  /* 0x00439000071c7984 */ /* 0x000f620000000800 */
[----:B------:R-:W-:Y:S01]  /*40a0*/  FFMA R51, R4, R33, R51 ;  /* 0x0000002104337223 */ /* 0x000fe20000000033 */
[C---:B0-----:R-:W-:Y:S01]  /*40b0*/  FFMA R2, R52.reuse, R2, R54 ;  /* 0x0000000234027223 */ /* 0x041fe20000000036 */
[C---:B------:R-:W-:Y:S01]  /*40c0*/  FFMA R53, R52.reuse, R53, R47 ;  /* 0x0000003534357223 */ /* 0x040fe2000000002f */
[----:B------:R-:W-:Y:S01]  /*40d0*/  FFMA R33, R52, R33, R43 ;  /* 0x0000002134217223 */ /* 0x000fe2000000002b */
[----:B------:R-:W-:Y:S01]  /*40e0*/  LDS R47, [R7+0x4410] ;  /* 0x00441000072f7984 */ /* 0x000fe20000000800 */
[-C--:B--2---:R-:W-:Y:S01]  /*40f0*/  FFMA R29, R29, R3.reuse, R42 ;  /* 0x000000031d1d7223 */ /* 0x084fe2000000002a */
[-C--:B------:R-:W-:Y:S01]  /*4100*/  FFMA R11, R11, R3.reuse, R32 ;  /* 0x000000030b0b7223 */ /* 0x080fe20000000020 */
[-C--:B------:R-:W-:Y:S01]  /*4110*/  FFMA R4, R4, R3.reuse, R31 ;  /* 0x0000000304047223 */ /* 0x080fe2000000001f */
[----:B------:R-:W-:Y:S01]  /*4120*/  FFMA R52, R52, R3, R30 ;  /* 0x0000000334347223 */ /* 0x000fe2000000001e */
[----:B------:R-:W0:Y:S04]  /*4130*/  LDS R32, [R9+UR8+0x400] ;  /* 0x0004000809207984 */ /* 0x000e280008000800 */
[----:B------:R-:W2:Y:S01]  /*4140*/  LDS R3, [R7+0x4400] ;  /* 0x0044000007037984 */ /* 0x000ea20000000800 */
[----:B---3--:R-:W-:-:S03]  /*4150*/  FFMA R39, R37, R55, R39 ;  /* 0x0000003725277223 */ /* 0x008fc60000000027 */
[----:B------:R-:W3:Y:S01]  /*4160*/  LDS R31, [R9+UR8+0x420] ;  /* 0x00042008091f7984 */ /* 0x000ee20008000800 */
[----:B------:R-:W-:-:S03]  /*4170*/  FFMA R40, R36, R55, R40 ;  /* 0x0000003724287223 */ /* 0x000fc60000000028 */
[----:B------:R-:W3:Y:S01]  /*4180*/  LDS R30, [R9+UR8+0x480] ;  /* 0x00048008091e7984 */ /* 0x000ee20008000800 */
[----:B-1----:R-:W-:-:S03]  /*4190*/  FFMA R41, R35, R55, R41 ;  /* 0x0000003723297223 */ /* 0x002fc60000000029 */
[----:B------:R-:W1:Y:S01]  /*41a0*/  LDS R43, [R9+UR8+0x4a0] ;  /* 0x0004a008092b7984 */ /* 0x000e620008000800 */
[----:B----4-:R-:W-:-:S03]  /*41b0*/  FFMA R55, R34, R55, R2 ;  /* 0x0000003722377223 */ /* 0x010fc60000000002 */
[----:B------:R-:W4:Y:S01]  /*41c0*/  LDS R42, [R7+0x4480] ;  /* 0x00448000072a7984 */ /* 0x000f220000000800 */
[-C--:B-----5:R-:W-:Y:S01]  /*41d0*/  FFMA R44, R37, R48.reuse, R44 ;  /* 0x00000030252c7223 */ /* 0x0a0fe2000000002c */
[CC--:B------:R-:W-:Y:S02]  /*41e0*/  FFMA R45, R36.reuse, R48.reuse, R45 ;  /* 0x00000030242d7223 */ /* 0x0c0fe4000000002d */
[----:B------:R-:W5:Y:S01]  /*41f0*/  LDS R2, [R7+0x4490] ;  /* 0x0044900007027984 */ /* 0x000f620000000800 */
[----:B------:R-:W-:Y:S01]  /*4200*/  FFMA R46, R35, R48, R46 ;  /* 0x00000030232e7223 */ /* 0x000fe2000000002e */
[-C--:B------:R-:W-:Y:S01]  /*4210*/  FFMA R49, R37, R38.reuse, R49 ;  /* 0x0000002625317223 */ /* 0x080fe20000000031 */
[-C--:B------:R-:W-:Y:S01]  /*4220*/  FFMA R50, R36, R38.reuse, R50 ;  /* 0x0000002624327223 */ /* 0x080fe20000000032 */
[-C--:B------:R-:W-:Y:S01]  /*4230*/  FFMA R51, R35, R38.reuse, R51 ;  /* 0x0000002623337223 */ /* 0x080fe20000000033 */
[----:B------:R-:W-:Y:S01]  /*4240*/  FFMA R38, R34, R38, R33 ;  /* 0x0000002622267223 */ /* 0x000fe20000000021 */
[-C--:B------:R-:W-:Y:S01]  /*4250*/  FFMA R37, R37, R28.reuse, R29 ;  /* 0x0000001c25257223 */ /* 0x080fe2000000001d */
[-C--:B------:R-:W-:Y:S01]  /*4260*/  FFMA R36, R36, R28.reuse, R11 ;  /* 0x0000001c24247223 */ /* 0x080fe2000000000b */
[----:B------:R-:W-:Y:S01]  /*4270*/  FFMA R35, R35, R28, R4 ;  /* 0x0000001c23237223 */ /* 0x000fe20000000004 */
[----:B------:R-:W-:Y:S01]  /*4280*/  LDS R33, [R9+UR8+0x500] ;  /* 0x0005000809217984 */ /* 0x000fe20008000800 */
[C---:B------:R-:W-:Y:S01]  /*4290*/  FFMA R48, R34.reuse, R48, R53 ;  /* 0x0000003022307223 */ /* 0x040fe20000000035 */
[----:B------:R-:W-:-:S02]  /*42a0*/  FFMA R34, R34, R28, R52 ;  /* 0x0000001c22227223 */ /* 0x000fc40000000034 */
[----:B------:R-:W5:Y:S01]  /*42b0*/  LDS R54, [R7+0x4500] ;  /* 0x0045000007367984 */ /* 0x000f620000000800 */
[----:B0-----:R-:W-:-:S03]  /*42c0*/  FFMA R44, R32, R47, R44 ;  /* 0x0000002f202c7223 */ /* 0x001fc6000000002c */
[----:B------:R-:W0:Y:S01]  /*42d0*/  LDS R29, [R9+UR8+0x520] ;  /* 0x00052008091d7984 */ /* 0x000e220008000800 */
[----:B--2---:R-:W-:-:S03]  /*42e0*/  FFMA R39, R32, R3, R39 ;  /* 0x0000000320277223 */ /* 0x004fc60000000027 */
[----:B------:R-:W2:Y:S01]  /*42f0*/  LDS R11, [R9+UR8+0x580] ;  /* 0x00058008090b7984 */ /* 0x000ea20008000800 */
[----:B---3--:R-:W-:-:S03]  /*4300*/  FFMA R40, R31, R3, R40 ;  /* 0x000000031f287223 */ /* 0x008fc60000000028 */
[----:B------:R-:W3:Y:S01]  /*4310*/  LDS R4, [R9+UR8+0x5a0] ;  /* 0x0005a00809047984 */ /* 0x000ee20008000800 */
[----:B------:R-:W-:Y:S01]  /*4320*/  FFMA R45, R31, R47, R45 ;  /* 0x0000002f1f2d7223 */ /* 0x000fe2000000002d */
[C---:B------:R-:W-:Y:S02]  /*4330*/  FFMA R41, R30.reuse, R3, R41 ;  /* 0x000000031e297223 */ /* 0x040fe40000000029 */
[----:B------:R-:W3:Y:S01]  /*4340*/  LDS R53, [R7+0x4510] ;  /* 0x0045100007357984 */ /* 0x000ee20000000800 */
[----:B------:R-:W-:Y:S01]  /*4350*/  FFMA R46, R30, R47, R46 ;  /* 0x0000002f1e2e7223 */ /* 0x000fe2000000002e */
[C---:B-1----:R-:W-:Y:S02]  /*4360*/  FFMA R3, R43.reuse, R3, R55 ;  /* 0x000000032b037223 */ /* 0x042fe40000000037 */
[----:B------:R-:W1:Y:S01]  /*4370*/  LDS R52, [R7+0x4580] ;  /* 0x0045800007347984 */ /* 0x000e620000000800 */
[----:B------:R-:W-:Y:S01]  /*4380*/  FFMA R47, R43, R47, R48 ;  /* 0x0000002f2b2f7223 */ /* 0x000fe20000000030 */
[----:B----4-:R-:W-:-:S02]  /*4390*/  FFMA R49, R32, R42, R49 ;  /* 0x0000002a20317223 */ /* 0x010fc40000000031 */
[----:B------:R-:W4:Y:S01]  /*43a0*/  LDS R28, [R7+0x4590] ;  /* 0x00459000071c7984 */ /* 0x000f220000000800 */
[-C--:B------:R-:W-:Y:S01]  /*43b0*/  FFMA R50, R31, R42.reuse, R50 ;  /* 0x0000002a1f327223 */ /* 0x080fe20000000032 */
[-C--:B------:R-:W-:Y:S01]  /*43c0*/  FFMA R51, R30, R42.reuse, R51 ;  /* 0x0000002a1e337223 */ /* 0x080fe20000000033 */
[----:B------:R-:W-:Y:S01]  /*43d0*/  FFMA R42, R43, R42, R38 ;  /* 0x0000002a2b2a7223 */ /* 0x000fe20000000026 */
[-C--:B-----5:R-:W-:Y:S01]  /*43e0*/  FFMA R32, R32, R2.reuse, R37 ;  /* 0x0000000220207223 */ /* 0x0a0fe20000000025 */
[-C--:B------:R-:W-:Y:S01]  /*43f0*/  FFMA R31, R31, R2.reuse, R36 ;  /* 0x000000021f1f7223 */ /* 0x080fe20000000024 */
[-C--:B------:R-:W-:Y:S01]  /*4400*/  FFMA R30, R30, R2.reuse, R35 ;  /* 0x000000021e1e7223 */ /* 0x080fe20000000023 */
[----:B------:R-:W-:Y:S01]  /*4410*/  FFMA R43, R43, R2, R34 ;  /* 0x000000022b2b7223 */ /* 0x000fe20000000022 */
[----:B------:R-:W-:Y:S04]  /*4420*/  LDS R36, [R9+UR8+0x600] ;  /* 0x0006000809247984 */ /* 0x000fe80008000800 */
[----:B------:R-:W5:Y:S04]  /*4430*/  LDS R2, [R7+0x4600] ;  /* 0x0046000007027984 */ /* 0x000f680000000800 */
[----:B------:R-:W5:Y:S01]  /*4440*/  LDS R35, [R9+UR8+0x620] ;  /* 0x0006200809237984 */ /* 0x000f620008000800 */
[----:B------:R-:W-:-:S03]  /*4450*/  FFMA R39, R33, R54, R39 ;  /* 0x0000003621277223 */ /* 0x000fc60000000027 */
[----:B------:R-:W5:Y:S01]  /*4460*/  LDS R34, [R9+UR8+0x680] ;  /* 0x0006800809227984 */ /* 0x000f620008000800 */
[----:B0-----:R-:W-:-:S03]  /*4470*/  FFMA R40, R29, R54, R40 ;  /* 0x000000361d287223 */ /* 0x001fc60000000028 */
[----:B------:R-:W0:Y:S01]  /*4480*/  LDS R48, [R7+0x4610] ;  /* 0x0046100007307984 */ /* 0x000e220000000800 */
[----:B--2---:R-:W-:-:S03]  /*4490*/  FFMA R41, R11, R54, R41 ;  /* 0x000000360b297223 */ /* 0x004fc60000000029 */
[----:B------:R-:W2:Y:S01]  /*44a0*/  LDS R37, [R7+0x4680] ;  /* 0x0046800007257984 */ /* 0x000ea20000000800 */
[----:B---3--:R-:W-:-:S03]  /*44b0*/  FFMA R54, R4, R54, R3 ;  /* 0x0000003604367223 */ /* 0x008fc60000000003 */
[----:B------:R-:W3:Y:S01]  /*44c0*/  LDS R38, [R9+UR8+0x6a0] ;  /* 0x0006a00809267984 */ /* 0x000ee20008000800 */
[-C--:B------:R-:W-:Y:S01]  /*44d0*/  FFMA R44, R33, R53.reuse, R44 ;  /* 0x00000035212c7223 */ /* 0x080fe2000000002c */
[-C--:B------:R-:W-:Y:S01]  /*44e0*/  FFMA R45, R29, R53.reuse, R45 ;  /* 0x000000351d2d7223 */ /* 0x080fe2000000002d */
[-C--:B------:R-:W-:Y:S01]  /*44f0*/  FFMA R46, R11, R53.reuse, R46 ;  /* 0x000000350b2e7223 */ /* 0x080fe2000000002e */
[----:B------:R-:W3:Y:S01]  /*4500*/  LDS R3, [R7+0x4690] ;  /* 0x0046900007037984 */ /* 0x000ee20000000800 */
[-C--:B-1----:R-:W-:Y:S01]  /*4510*/  FFMA R49, R33, R52.reuse, R49 ;  /* 0x0000003421317223 */ /* 0x082fe20000000031 */
[-C--:B------:R-:W-:Y:S01]  /*4520*/  FFMA R50, R29, R52.reuse, R50 ;  /* 0x000000341d327223 */ /* 0x080fe20000000032 */
[-C--:B------:R-:W-:Y:S01]  /*4530*/  FFMA R51, R11, R52.reuse, R51 ;  /* 0x000000340b337223 */ /* 0x080fe20000000033 */
[C---:B------:R-:W-:Y:S01]  /*4540*/  FFMA R53, R4.reuse, R53, R47 ;  /* 0x0000003504357223 */ /* 0x040fe2000000002f */
[C---:B------:R-:W-:Y:S01]  /*4550*/  FFMA R52, R4.reuse, R52, R42 ;  /* 0x0000003404347223 */ /* 0x040fe2000000002a */
[-C--:B----4-:R-:W-:Y:S01]  /*4560*/  FFMA R33, R33, R28.reuse, R32 ;  /* 0x0000001c21217223 */ /* 0x090fe20000000020 */
[-C--:B------:R-:W-:Y:S01]  /*4570*/  FFMA R29, R29, R28.reuse, R31 ;  /* 0x0000001c1d1d7223 */ /* 0x080fe2000000001f */
[-C--:B------:R-:W-:Y:S01]  /*4580*/  FFMA R11, R11, R28.reuse, R30 ;  /* 0x0000001c0b0b7223 */ /* 0x080fe2000000001e */
[----:B------:R-:W-:Y:S01]  /*4590*/  LDS R42, [R9+UR8+0x700] ;  /* 0x00070008092a7984 */ /* 0x000fe20008000800 */
[----:B------:R-:W-:-:S03]  /*45a0*/  FFMA R4, R4, R28, R43 ;  /* 0x0000001c04047223 */ /* 0x000fc6000000002b */
[----:B------:R-:W1:Y:S01]  /*45b0*/  LDS R55, [R7+0x4700] ;  /* 0x0047000007377984 */ /* 0x000e620000000800 */
[----:B-----5:R-:W-:-:S03]  /*45c0*/  FFMA R39, R36, R2, R39 ;  /* 0x0000000224277223 */ /* 0x020fc60000000027 */
[----:B------:R-:W4:Y:S01]  /*45d0*/  LDS R32, [R9+UR8+0x720] ;  /* 0x0007200809207984 */ /* 0x000f220008000800 */
[----:B------:R-:W-:-:S03]  /*45e0*/  FFMA R40, R35, R2, R40 ;  /* 0x0000000223287223 */ /* 0x000fc60000000028 */
[----:B------:R-:W5:Y:S01]  /*45f0*/  LDS R31, [R9+UR8+0x780] ;  /* 0x00078008091f7984 */ /* 0x000f620008000800 */
[----:B------:R-:W-:-:S03]  /*4600*/  FFMA R41, R34, R2, R41 ;  /* 0x0000000222297223 */ /* 0x000fc60000000029 */
[----:B------:R-:W5:Y:S01]  /*4610*/  LDS R30, [R9+UR8+0x7a0] ;  /* 0x0007a008091e7984 */ /* 0x000f620008000800 */
[----:B0-----:R-:W-:-:S03]  /*4620*/  FFMA R44, R36, R48, R44 ;  /* 0x00000030242c7223 */ /* 0x001fc6000000002c */
[----:B------:R-:W0:Y:S01]  /*4630*/  LDS R47, [R7+0x4710] ;  /* 0x00471000072f7984 */ /* 0x000e220000000800 */
[CC--:B------:R-:W-:Y:S01]  /*4640*/  FFMA R45, R35.reuse, R48.reuse, R45 ;  /* 0x00000030232d7223 */ /* 0x0c0fe2000000002d */
[----:B------:R-:W-:Y:S01]  /*4650*/  FFMA R46, R34, R48, R46 ;  /* 0x00000030222e7223 */ /* 0x000fe2000000002e */
[-C--:B--2---:R-:W-:Y:S01]  /*4660*/  FFMA R49, R36, R37.reuse, R49 ;  /* 0x0000002524317223 */ /* 0x084fe20000000031 */
[----:B------:R-:W2:Y:S01]  /*4670*/  LDS R43, [R7+0x4780] ;  /* 0x00478000072b7984 */ /* 0x000ea20000000800 */
[CC--:B------:R-:W-:Y:S01]  /*4680*/  FFMA R50, R35.reuse, R37.reuse, R50 ;  /* 0x0000002523327223 */ /* 0x0c0fe20000000032 */
[-C--:B------:R-:W-:Y:S01]  /*4690*/  FFMA R51, R34, R37.reuse, R51 ;  /* 0x0000002522337223 */ /* 0x080fe20000000033 */
[C---:B---3--:R-:W-:Y:S01]  /*46a0*/  FFMA R2, R38.reuse, R2, R54 ;  /* 0x0000000226027223 */ /* 0x048fe20000000036 */
[----:B------:R-:W3:Y:S01]  /*46b0*/  LDS R28, [R7+0x4790] ;  /* 0x00479000071c7984 */ /* 0x000ee20000000800 */
[C---:B------:R-:W-:Y:S01]  /*46c0*/  FFMA R48, R38.reuse, R48, R53 ;  /* 0x0000003026307223 */ /* 0x040fe20000000035 */
[----:B------:R-:W-:Y:S01]  /*46d0*/  FFMA R37, R38, R37, R52 ;  /* 0x0000002526257223 */ /* 0x000fe20000000034 */
[-C--:B------:R-:W-:Y:S01]  /*46e0*/  FFMA R36, R36, R3.reuse, R33 ;  /* 0x0000000324247223 */ /* 0x080fe20000000021 */
[-C--:B------:R-:W-:Y:S01]  /*46f0*/  FFMA R35, R35, R3.reuse, R29 ;  /* 0x0000000323237223 */ /* 0x080fe2000000001d */
[-C--:B------:R-:W-:Y:S01]  /*4700*/  FFMA R34, R34, R3.reuse, R11 ;  /* 0x0000000322227223 */ /* 0x080fe2000000000b */
[----:B------:R-:W-:Y:S01]  /*4710*/  FFMA R38, R38, R3, R4 ;  /* 0x0000000326267223 */ /* 0x000fe20000000004 */
[----:B------:R-:W-:Y:S04]  /*4720*/  LDS R11, [R9+UR8+0x800] ;  /* 0x00080008090b7984 */ /* 0x000fe80008000800 */
        /* <DEDUP_REMOVED lines=8> */
[----:B------:R-:W-:-:S03]  /*47b0*/  FFMA R55, R30, R55, R2 ;  /* 0x000000371e377223 */ /* 0x000fc60000000002 */
[----:B------:R-:W5:Y:S01]  /*47c0*/  LDS R33, [R7+0x4880] ;  /* 0x0048800007217984 */ /* 0x000f620000000800 */
[-C--:B0-----:R-:W-:Y:S01]  /*47d0*/  FFMA R44, R42, R47.reuse, R44 ;  /* 0x0000002f2a2c7223 */ /* 0x081fe2000000002c */
[-C--:B------:R-:W-:Y:S01]  /*47e0*/  FFMA R45, R32, R47.reuse, R45 ;  /* 0x0000002f202d7223 */ /* 0x080fe2000000002d */
[C---:B------:R-:W-:Y:S01]  /*47f0*/  FFMA R46, R31.reuse, R47, R46 ;  /* 0x0000002f1f2e7223 */ /* 0x040fe2000000002e */
[----:B------:R-:W0:Y:S01]  /*4800*/  LDS R2, [R7+0x4890] ;  /* 0x0048900007027984 */ /* 0x000e220000000800 */
[-C--:B--2---:R-:W-:Y:S01]  /*4810*/  FFMA R49, R42, R43.reuse, R49 ;  /* 0x0000002b2a317223 */ /* 0x084fe20000000031 */
[-C--:B------:R-:W-:Y:S01]  /*4820*/  FFMA R50, R32, R43.reuse, R50 ;  /* 0x0000002b20327223 */ /* 0x080fe20000000032 */
[CC--:B------:R-:W-:Y:S01]  /*4830*/  FFMA R51, R31.reuse, R43.reuse, R51 ;  /* 0x0000002b1f337223 */ /* 0x0c0fe20000000033 */
[----:B------:R-:W-:Y:S01]  /*4840*/  FFMA R43, R30, R43, R37 ;  /* 0x0000002b1e2b7223 */ /* 0x000fe20000000025 */
[-C--:B---3--:R-:W-:Y:S01]  /*4850*/  FFMA R42, R42, R28.reuse, R36 ;  /* 0x0000001c2a2a7223 */ /* 0x088fe20000000024 */
[-C--:B------:R-:W-:Y:S01]  /*4860*/  FFMA R32, R32, R28.reuse, R35 ;  /* 0x0000001c20207223 */ /* 0x080fe20000000023 */
[-C--:B------:R-:W-:Y:S01]  /*4870*/  FFMA R31, R31, R28.reuse, R34 ;  /* 0x0000001c1f1f7223 */ /* 0x080fe20000000022 */
[----:B------:R-:W-:Y:S01]  /*4880*/  LDS R37, [R9+UR8+0x900] ;  /* 0x0009000809257984 */ /* 0x000fe20008000800 */
[C---:B------:R-:W-:Y:S01]  /*4890*/  FFMA R47, R30.reuse, R47, R48 ;  /* 0x0000002f1e2f7223 */ /* 0x040fe20000000030 */
[----:B------:R-:W-:-:S02]  /*48a0*/  FFMA R30, R30, R28, R38 ;  /* 0x0000001c1e1e7223 */ /* 0x000fc40000000026 */
[----:B------:R-:W2:Y:S04]  /*48b0*/  LDS R52, [R7+0x4900] ;  /* 0x0049000007347984 */ /* 0x000ea80000000800 */
[----:B------:R-:W3:Y:S01]  /*48c0*/  LDS R36, [R9+UR8+0x920] ;  /* 0x0009200809247984 */ /* 0x000ee20008000800 */
[----:B------:R-:W-:-:S03]  /*48d0*/  FFMA R39, R11, R29, R39 ;  /* 0x0000001d0b277223 */ /* 0x000fc60000000027 */
[----:B------:R-:W3:Y:S01]  /*48e0*/  LDS R35, [R9+UR8+0x980] ;  /* 0x0009800809237984 */ /* 0x000ee20008000800 */
[----:B------:R-:W-:-:S03]  /*48f0*/  FFMA R40, R4, R29, R40 ;  /* 0x0000001d04287223 */ /* 0x000fc60000000028 */
[----:B------:R-:W3:Y:S01]  /*4900*/  LDS R34, [R9+UR8+0x9a0] ;  /* 0x0009a00809227984 */ /* 0x000ee20008000800 */
[----:B-1----:R-:W-:-:S03]  /*4910*/  FFMA R41, R3, R29, R41 ;  /* 0x0000001d03297223 */ /* 0x002fc60000000029 */
[----:B------:R-:W1:Y:S01]  /*4920*/  LDS R48, [R7+0x4910] ;  /* 0x0049100007307984 */ /* 0x000e620000000800 */
[----:B----4-:R-:W-:-:S03]  /*4930*/  FFMA R29, R53, R29, R55 ;  /* 0x0000001d351d7223 */ /* 0x010fc60000000037 */
[----:B------:R-:W4:Y:S01]  /*4940*/  LDS R38, [R7+0x4980] ;  /* 0x0049800007267984 */ /* 0x000f220000000800 */
[-C--:B-----5:R-:W-:Y:S01]  /*4950*/  FFMA R44, R11, R54.reuse, R44 ;  /* 0x000000360b2c7223 */ /* 0x0a0fe2000000002c */
[CC--:B------:R-:W-:Y:S01]  /*4960*/  FFMA R45, R4.reuse, R54.reuse, R45 ;  /* 0x00000036042d7223 */ /* 0x0c0fe2000000002d */
[-C--:B------:R-:W-:Y:S01]  /*4970*/  FFMA R46, R3, R54.reuse, R46 ;  /* 0x00000036032e7223 */ /* 0x080fe2000000002e */
[----:B------:R-:W5:Y:S01]  /*4980*/  LDS R28, [R7+0x4990] ;  /* 0x00499000071c7984 */ /* 0x000f620000000800 */
[-C--:B------:R-:W-:Y:S01]  /*4990*/  FFMA R49, R11, R33.reuse, R49 ;  /* 0x000000210b317223 */ /* 0x080fe20000000031 */
[CC--:B------:R-:W-:Y:S01]  /*49a0*/  FFMA R50, R4.reuse, R33.reuse, R50 ;  /* 0x0000002104327223 */ /* 0x0c0fe20000000032 */
[-C--:B------:R-:W-:Y:S01]  /*49b0*/  FFMA R51, R3, R33.reuse, R51 ;  /* 0x0000002103337223 */ /* 0x080fe20000000033 */
[C---:B------:R-:W-:Y:S01]  /*49c0*/  FFMA R54, R53.reuse, R54, R47 ;  /* 0x0000003635367223 */ /* 0x040fe2000000002f */
[----:B------:R-:W-:Y:S01]  /*49d0*/  FFMA R33, R53, R33, R43 ;  /* 0x0000002135217223 */ /* 0x000fe2000000002b */
[-C--:B0-----:R-:W-:Y:S01]  /*49e0*/  FFMA R11, R11, R2.reuse, R42 ;  /* 0x000000020b0b7223 */ /* 0x081fe2000000002a */
[-C--:B------:R-:W-:Y:S01]  /*49f0*/  FFMA R4, R4, R2.reuse, R32 ;  /* 0x0000000204047223 */ /* 0x080fe20000000020 */
[-C--:B------:R-:W-:Y:S01]  /*4a00*/  FFMA R3, R3, R2.reuse, R31 ;  /* 0x0000000203037223 */ /* 0x080fe2000000001f */
[----:B------:R-:W-:Y:S01]  /*4a10*/  FFMA R53, R53, R2, R30 ;  /* 0x0000000235357223 */ /* 0x000fe2000000001e */
[----:B------:R-:W-:Y:S04]  /*4a20*/  LDS R32, [R9+UR8+0xa00] ;  /* 0x000a000809207984 */ /* 0x000fe80008000800 */
[----:B------:R-:W0:Y:S01]  /*4a30*/  LDS R2, [R7+0x4a00] ;  /* 0x004a000007027984 */ /* 0x000e220000000800 */
[----:B--2---:R-:W-:-:S03]  /*4a40*/  FFMA R39, R37, R52, R39 ;  /* 0x0000003425277223 */ /* 0x004fc60000000027 */
[----:B------:R-:W2:Y:S01]  /*4a50*/  LDS R31, [R9+UR8+0xa20] ;  /* 0x000a2008091f7984 */ /* 0x000ea20008000800 */
[----:B---3--:R-:W-:-:S03]  /*4a60*/  FFMA R40, R36, R52, R40 ;  /* 0x0000003424287223 */ /* 0x008fc60000000028 */
[----:B------:R-:W3:Y:S01]  /*4a70*/  LDS R30, [R9+UR8+0xa80] ;  /* 0x000a8008091e7984 */ /* 0x000ee20008000800 */
[----:B------:R-:W-:-:S03]  /*4a80*/  FFMA R41, R35, R52, R41 ;  /* 0x0000003423297223 */ /* 0x000fc60000000029 */
[----:B------:R-:W3:Y:S01]  /*4a90*/  LDS R47, [R7+0x4a10] ;  /* 0x004a1000072f7984 */ /* 0x000ee20000000800 */
[----:B------:R-:W-:-:S03]  /*4aa0*/  FFMA R52, R34, R52, R29 ;  /* 0x0000003422347223 */ /* 0x000fc6000000001d */
[----:B------:R-:W3:Y:S01]  /*4ab0*/  LDS R42, [R7+0x4a80] ;  /* 0x004a8000072a7984 */ /* 0x000ee20000000800 */
[-C--:B-1----:R-:W-:Y:S01]  /*4ac0*/  FFMA R44, R37, R48.reuse, R44 ;  /* 0x00000030252c7223 */ /* 0x082fe2000000002c */
[CC--:B------:R-:W-:Y:S02]  /*4ad0*/  FFMA R45, R36.reuse, R48.reuse, R45 ;  /* 0x00000030242d7223 */ /* 0x0c0fe4000000002d */
[----:B------:R-:W1:Y:S01]  /*4ae0*/  LDS R43, [R9+UR8+0xaa0] ;  /* 0x000aa008092b7984 */ /* 0x000e620008000800 */
[----:B------:R-:W-:Y:S01]  /*4af0*/  FFMA R46, R35, R48, R46 ;  /* 0x00000030232e7223 */ /* 0x000fe2000000002e */
[-C--:B----4-:R-:W-:Y:S01]  /*4b00*/  FFMA R49, R37, R38.reuse, R49 ;  /* 0x0000002625317223 */ /* 0x090fe20000000031 */
[-C--:B------:R-:W-:Y:S01]  /*4b10*/  FFMA R50, R36, R38.reuse, R50 ;  /* 0x0000002624327223 */ /* 0x080fe20000000032 */
[----:B------:R-:W4:Y:S01]  /*4b20*/  LDS R29, [R7+0x4a90] ;  /* 0x004a9000071d7984 */ /* 0x000f220000000800 */
[----:B------:R-:W-:Y:S01]  /*4b30*/  FFMA R51, R35, R38, R51 ;  /* 0x0000002623337223 */ /* 0x000fe20000000033 */
[C---:B------:R-:W-:Y:S01]  /*4b40*/  FFMA R48, R34.reuse, R48, R54 ;  /* 0x0000003022307223 */ /* 0x040fe20000000036 */
[----:B------:R-:W-:Y:S01]  /*4b50*/  FFMA R38, R34, R38, R33 ;  /* 0x0000002622267223 */ /* 0x000fe20000000021 */
[-C--:B-----5:R-:W-:Y:S01]  /*4b60*/  FFMA R37, R37, R28.reuse, R11 ;  /* 0x0000001c25257223 */ /* 0x0a0fe2000000000b */
[-C--:B------:R-:W-:Y:S01]  /*4b70*/  FFMA R36, R36, R28.reuse, R4 ;  /* 0x0000001c24247223 */ /* 0x080fe20000000004 */
[-C--:B------:R-:W-:Y:S01]  /*4b80*/  FFMA R35, R35, R28.reuse, R3 ;  /* 0x0000001c23237223 */ /* 0x080fe20000000003 */
[----:B------:R-:W-:Y:S01]  /*4b90*/  LDS R33, [R9+UR8+0xb00] ;  /* 0x000b000809217984 */ /* 0x000fe20008000800 */
[----:B------:R-:W-:-:S03]  /*4ba0*/  FFMA R34, R34, R28, R53 ;  /* 0x0000001c22227223 */ /* 0x000fc60000000035 */
[----:B------:R-:W5:Y:S04]  /*4bb0*/  LDS R55, [R7+0x4b00] ;  /* 0x004b000007377984 */ /* 0x000f680000000800 */
[----:B------:R-:W5:Y:S01]  /*4bc0*/  LDS R11, [R9+UR8+0xb20] ;  /* 0x000b2008090b7984 */ /* 0x000f620008000800 */
[----:B0-----:R-:W-:-:S03]  /*4bd0*/  FFMA R39, R32, R2, R39 ;  /* 0x0000000220277223 */ /* 0x001fc60000000027 */
[----:B------:R-:W0:Y:S01]  /*4be0*/  LDS R4, [R9+UR8+0xb80] ;  /* 0x000b800809047984 */ /* 0x000e220008000800 */
[----:B--2---:R-:W-:-:S03]  /*4bf0*/  FFMA R40, R31, R2, R40 ;  /* 0x000000021f287223 */ /* 0x004fc60000000028 */
[----:B------:R-:W2:Y:S01]  /*4c00*/  LDS R3, [R9+UR8+0xba0] ;  /* 0x000ba00809037984 */ /* 0x000ea20008000800 */
[----:B---3--:R-:W-:-:S03]  /*4c10*/  FFMA R41, R30, R2, R41 ;  /* 0x000000021e297223 */ /* 0x008fc60000000029 */
[----:B------:R-:W3:Y:S01]  /*4c20*/  LDS R54, [R7+0x4b10] ;  /* 0x004b100007367984 */ /* 0x000ee20000000800 */
[-C--:B------:R-:W-:Y:S01]  /*4c30*/  FFMA R44, R32, R47.reuse, R44 ;  /* 0x0000002f202c7223 */ /* 0x080fe2000000002c */
[CC--:B------:R-:W-:Y:S01]  /*4c40*/  FFMA R45, R31.reuse, R47.reuse, R45 ;  /* 0x0000002f1f2d7223 */ /* 0x0c0fe2000000002d */
[-C--:B------:R-:W-:Y:S01]  /*4c50*/  FFMA R46, R30, R47.reuse, R46 ;  /* 0x0000002f1e2e7223 */ /* 0x080fe2000000002e */
[----:B------:R-:W3:Y:S01]  /*4c60*/  LDS R53, [R7+0x4b80] ;  /* 0x004b800007357984 */ /* 0x000ee20000000800 */
[-C--:B------:R-:W-:Y:S01]  /*4c70*/  FFMA R49, R32, R42.reuse, R49 ;  /* 0x0000002a20317223 */ /* 0x080fe20000000031 */
[-C--:B------:R-:W-:Y:S01]  /*4c80*/  FFMA R50, R31, R42.reuse, R50 ;  /* 0x0000002a1f327223 */ /* 0x080fe20000000032 */
[----:B------:R-:W-:Y:S01]  /*4c90*/  FFMA R51, R30, R42, R51 ;  /* 0x0000002a1e337223 */ /* 0x000fe20000000033 */
[----:B------:R-:W3:Y:S01]  /*4ca0*/  LDS R28, [R7+0x4b90] ;  /* 0x004b9000071c7984 */ /* 0x000ee20000000800 */
[C---:B-1----:R-:W-:Y:S01]  /*4cb0*/  FFMA R2, R43.reuse, R2, R52 ;  /* 0x000000022b027223 */ /* 0x042fe20000000034 */
[C---:B------:R-:W-:Y:S01]  /*4cc0*/  FFMA R47, R43.reuse, R47, R48 ;  /* 0x0000002f2b2f7223 */ /* 0x040fe20000000030 */
[----:B------:R-:W-:Y:S01]  /*4cd0*/  FFMA R42, R43, R42, R38 ;  /* 0x0000002a2b2a7223 */ /* 0x000fe20000000026 */
[----:B------:R-:W-:Y:S01]  /*4ce0*/  LDS R52, [R7+0x4c10] ;  /* 0x004c100007347984 */ /* 0x000fe20000000800 */
[-C--:B----4-:R-:W-:Y:S01]  /*4cf0*/  FFMA R32, R32, R29.reuse, R37 ;  /* 0x0000001d20207223 */ /* 0x090fe20000000025 */
[-C--:B------:R-:W-:Y:S01]  /*4d00*/  FFMA R31, R31, R29.reuse, R36 ;  /* 0x0000001d1f1f7223 */ /* 0x080fe20000000024 */
[-C--:B------:R-:W-:Y:S01]  /*4d10*/  FFMA R30, R30, R29.reuse, R35 ;  /* 0x0000001d1e1e7223 */ /* 0x080fe20000000023 */
[----:B------:R-:W-:Y:S01]  /*4d20*/  FFMA R43, R43, R29, R34 ;  /* 0x0000001d2b2b7223 */ /* 0x000fe20000000022 */
[----:B------:R-:W1:Y:S04]  /*4d30*/  LDS R37, [R9+UR8+0xc00] ;  /* 0x000c000809257984 */ /* 0x000e680008000800 */
[----:B------:R-:W4:Y:S01]  /*4d40*/  LDS R29, [R7+0x4c00] ;  /* 0x004c0000071d7984 */ /* 0x000f220000000800 */
[----:B-----5:R-:W-:-:S03]  /*4d50*/  FFMA R39, R33, R55, R39 ;  /* 0x0000003721277223 */ /* 0x020fc60000000027 */
[----:B------:R-:W5:Y:S01]  /*4d60*/  LDS R36, [R9+UR8+0xc20] ;  /* 0x000c200809247984 */ /* 0x000f620008000800 */
[----:B------:R-:W-:-:S03]  /*4d70*/  FFMA R40, R11, R55, R40 ;  /* 0x000000370b287223 */ /* 0x000fc60000000028 */
[----:B------:R-:W5:Y:S01]  /*4d80*/  LDS R35, [R9+UR8+0xc80] ;  /* 0x000c800809237984 */ /* 0x000f620008000800 */
[----:B0-----:R-:W-:-:S03]  /*4d90*/  FFMA R41, R4, R55, R41 ;  /* 0x0000003704297223 */ /* 0x001fc60000000029 */
[----:B------:R-:W0:Y:S01]  /*4da0*/  LDS R34, [R9+UR8+0xca0] ;  /* 0x000ca00809227984 */ /* 0x000e220008000800 */
[----:B--2---:R-:W-:-:S03]  /*4db0*/  FFMA R55, R3, R55, R2 ;  /* 0x0000003703377223 */ /* 0x004fc60000000002 */
[----:B------:R-:W2:Y:S01]  /*4dc0*/  LDS R38, [R7+0x4c80] ;  /* 0x004c800007267984 */ /* 0x000ea20000000800 */
[-C--:B---3--:R-:W-:Y:S01]  /*4dd0*/  FFMA R44, R33, R54.reuse, R44 ;  /* 0x00000036212c7223 */ /* 0x088fe2000000002c */
[-C--:B------:R-:W-:Y:S02]  /*4de0*/  FFMA R45, R11, R54.reuse, R45 ;  /* 0x000000360b2d7223 */ /* 0x080fe4000000002d */
[----:B------:R-:W3:Y:S01]  /*4df0*/  LDS R2, [R7+0x4c90] ;  /* 0x004c900007027984 */ /* 0x000ee20000000800 */
[C---:B------:R-:W-:Y:S01]  /*4e00*/  FFMA R46, R4.reuse, R54, R46 ;  /* 0x00000036042e7223 */ /* 0x040fe2000000002e */
[-C--:B------:R-:W-:Y:S01]  /*4e10*/  FFMA R49, R33, R53.reuse, R49 ;  /* 0x0000003521317223 */ /* 0x080fe20000000031 */
[-C--:B------:R-:W-:Y:S01]  /*4e20*/  FFMA R50, R11, R53.reuse, R50 ;  /* 0x000000350b327223 */ /* 0x080fe20000000032 */
[CC--:B------:R-:W-:Y:S01]  /*4e30*/  FFMA R51, R4.reuse, R53.reuse, R51 ;  /* 0x0000003504337223 */ /* 0x0c0fe20000000033 */
[----:B------:R-:W-:Y:S01]  /*4e40*/  FFMA R53, R3, R53, R42 ;  /* 0x0000003503357223 */ /* 0x000fe2000000002a */
[-C--:B------:R-:W-:Y:S01]  /*4e50*/  FFMA R33, R33, R28.reuse, R32 ;  /* 0x0000001c21217223 */ /* 0x080fe20000000020 */
[-C--:B------:R-:W-:Y:S01]  /*4e60*/  FFMA R11, R11, R28.reuse, R31 ;  /* 0x0000001c0b0b7223 */ /* 0x080fe2000000001f */
[----:B------:R-:W-:Y:S01]  /*4e70*/  FFMA R4, R4, R28, R30 ;  /* 0x0000001c04047223 */ /* 0x000fe2000000001e */
[----:B------:R-:W-:Y:S01]  /*4e80*/  LDS R42, [R9+UR8+0xd00] ;  /* 0x000d0008092a7984 */ /* 0x000fe20008000800 */
[C---:B------:R-:W-:Y:S01]  /*4e90*/  FFMA R54, R3.reuse, R54, R47 ;  /* 0x0000003603367223 */ /* 0x040fe2000000002f */
[----:B------:R-:W-:-:S02]  /*4ea0*/  FFMA R3, R3, R28, R43 ;  /* 0x0000001c03037223 */ /* 0x000fc4000000002b */
[----:B------:R-:W3:Y:S01]  /*4eb0*/  LDS R48, [R7+0x4d00] ;  /* 0x004d000007307984 */ /* 0x000ee20000000800 */
[----:B-1----:R-:W-:-:S03]  /*4ec0*/  FFMA R44, R37, R52, R44 ;  /* 0x00000034252c7223 */ /* 0x002fc6000000002c */
[----:B------:R-:W1:Y:S01]  /*4ed0*/  LDS R32, [R9+UR8+0xd20] ;  /* 0x000d200809207984 */ /* 0x000e620008000800 */
[----:B----4-:R-:W-:-:S03]  /*4ee0*/  FFMA R39, R37, R29, R39 ;  /* 0x0000001d25277223 */ /* 0x010fc60000000027 */
[----:B------:R-:W4:Y:S01]  /*4ef0*/  LDS R31, [R9+UR8+0xd80] ;  /* 0x000d8008091f7984 */ /* 0x000f220008000800 */
[CC--:B-----5:R-:W-:Y:S01]  /*4f00*/  FFMA R40, R36.reuse, R29.reuse, R40 ;  /* 0x0000001d24287223 */ /* 0x0e0fe20000000028 */
[-C--:B------:R-:W-:Y:S02]  /*4f10*/  FFMA R45, R36, R52.reuse, R45 ;  /* 0x00000034242d7223 */ /* 0x080fe4000000002d */
[----:B------:R-:W5:Y:S01]  /*4f20*/  LDS R30, [R9+UR8+0xda0] ;  /* 0x000da008091e7984 */ /* 0x000f620008000800 */
[CC--:B------:R-:W-:Y:S01]  /*4f30*/  FFMA R41, R35.reuse, R29.reuse, R41 ;  /* 0x0000001d23297223 */ /* 0x0c0fe20000000029 */
[-C--:B------:R-:W-:Y:S02]  /*4f40*/  FFMA R46, R35, R52.reuse, R46 ;  /* 0x00000034232e7223 */ /* 0x080fe4000000002e */
[----:B------:R-:W5:Y:S01]  /*4f50*/  LDS R47, [R7+0x4d10] ;  /* 0x004d1000072f7984 */ /* 0x000f620000000800 */
[C---:B0-----:R-:W-:Y:S01]  /*4f60*/  FFMA R29, R34.reuse, R29, R55 ;  /* 0x0000001d221d7223 */ /* 0x041fe20000000037 */
[----:B------:R-:W-:-:S02]  /*4f70*/  FFMA R52, R34, R52, R54 ;  /* 0x0000003422347223 */ /* 0x000fc40000000036 */
[----:B------:R-:W0:Y:S01]  /*4f80*/  LDS R43, [R7+0x4d80] ;  /* 0x004d8000072b7984 */ /* 0x000e220000000800 */
[-C--:B--2---:R-:W-:Y:S01]  /*4f90*/  FFMA R49, R37, R38.reuse, R49 ;  /* 0x0000002625317223 */ /* 0x084fe20000000031 */
[-C--:B------:R-:W-:Y:S02]  /*4fa0*/  FFMA R50, R36, R38.reuse, R50 ;  /* 0x0000002624327223 */ /* 0x080fe40000000032 */
[----:B------:R-:W2:Y:S01]  /*4fb0*/  LDS R28, [R7+0x4d90] ;  /* 0x004d9000071c7984 */ /* 0x000ea20000000800 */
[-C--:B------:R-:W-:Y:S01]  /*4fc0*/  FFMA R51, R35, R38.reuse, R51 ;  /* 0x0000002623337223 */ /* 0x080fe20000000033 */
[----:B------:R-:W-:Y:S01]  /*4fd0*/  FFMA R38, R34, R38, R53 ;  /* 0x0000002622267223 */ /* 0x000fe20000000035 */
[-C--:B---3--:R-:W-:Y:S01]  /*4fe0*/  FFMA R37, R37, R2.reuse, R33 ;  /* 0x0000000225257223 */ /* 0x088fe20000000021 */
[-C--:B------:R-:W-:Y:S01]  /*4ff0*/  FFMA R36, R36, R2.reuse, R11 ;  /* 0x0000000224247223 */ /* 0x080fe2000000000b */
[-C--:B------:R-:W-:Y:S01]  /*5000*/  FFMA R35, R35, R2.reuse, R4 ;  /* 0x0000000223237223 */ /* 0x080fe20000000004 */
[----:B------:R-:W-:Y:S01]  /*5010*/  FFMA R34, R34, R2, R3 ;  /* 0x0000000222227223 */ /* 0x000fe20000000003 */
[----:B------:R-:W-:Y:S04]  /*5020*/  LDS R33, [R7+0x4e00] ;  /* 0x004e000007217984 */ /* 0x000fe80000000800 */
[----:B------:R-:W3:Y:S04]  /*5030*/  LDS R3, [R9+UR8+0xe00] ;  /* 0x000e000809037984 */ /* 0x000ee80008000800 */
[----:B------:R-:W3:Y:S01]  /*5040*/  LDS R2, [R9+UR8+0xe20] ;  /* 0x000e200809027984 */ /* 0x000ee20008000800 */
[----:B------:R-:W-:-:S03]  /*5050*/  FFMA R39, R42, R48, R39 ;  /* 0x000000302a277223 */ /* 0x000fc60000000027 */
[----:B------:R-:W3:Y:S01]  /*5060*/  LDS R57, [R9+UR8+0xe80] ;  /* 0x000e800809397984 */ /* 0x000ee20008000800 */
[----:B-1----:R-:W-:-:S03]  /*5070*/  FFMA R40, R32, R48, R40 ;  /* 0x0000003020287223 */ /* 0x002fc60000000028 */
[----:B------:R-:W1:Y:S01]  /*5080*/  LDS R11, [R7+0x4e10] ;  /* 0x004e1000070b7984 */ /* 0x000e620000000800 */
[----:B----4-:R-:W-:-:S03]  /*5090*/  FFMA R41, R31, R48, R41 ;  /* 0x000000301f297223 */ /* 0x010fc60000000029 */
[----:B------:R-:W4:Y:S01]  /*50a0*/  LDS R4, [R7+0x4e80] ;  /* 0x004e800007047984 */ /* 0x000f220000000800 */
[----:B-----5:R-:W-:-:S03]  /*50b0*/  FFMA R48, R30, R48, R29 ;  /* 0x000000301e307223 */ /* 0x020fc6000000001d */
[----:B------:R-:W5:Y:S01]  /*50c0*/  LDS R56, [R9+UR8+0xea0] ;  /* 0x000ea00809387984 */ /* 0x000f620008000800 */
[-C--:B------:R-:W-:Y:S01]  /*50d0*/  FFMA R44, R42, R47.reuse, R44 ;  /* 0x0000002f2a2c7223 */ /* 0x080fe2000000002c */
[-C--:B------:R-:W-:Y:S01]  /*50e0*/  FFMA R45, R32, R47.reuse, R45 ;  /* 0x0000002f202d7223 */ /* 0x080fe2000000002d */
[C---:B------:R-:W-:Y:S01]  /*50f0*/  FFMA R46, R31.reuse, R47, R46 ;  /* 0x0000002f1f2e7223 */ /* 0x040fe2000000002e */
[----:B------:R-:W5:Y:S01]  /*5100*/  LDS R29, [R7+0x4e90] ;  /* 0x004e9000071d7984 */ /* 0x000f620000000800 */
[-C--:B0-----:R-:W-:Y:S01]  /*5110*/  FFMA R49, R42, R43.reuse, R49 ;  /* 0x0000002b2a317223 */ /* 0x081fe20000000031 */
[-C--:B------:R-:W-:Y:S01]  /*5120*/  FFMA R50, R32, R43.reuse, R50 ;  /* 0x0000002b20327223 */ /* 0x080fe20000000032 */
[C---:B------:R-:W-:Y:S01]  /*5130*/  FFMA R51, R31.reuse, R43, R51 ;  /* 0x0000002b1f337223 */ /* 0x040fe20000000033 */
[----:B------:R-:W-:Y:S01]  /*5140*/  LDS R53, [R7+0x4f00] ;  /* 0x004f000007357984 */ /* 0x000fe20000000800 */
[-C--:B--2---:R-:W-:Y:S01]  /*5150*/  FFMA R42, R42, R28.reuse, R37 ;  /* 0x0000001c2a2a7223 */ /* 0x084fe20000000025 */
[-C--:B------:R-:W-:Y:S01]  /*5160*/  FFMA R32, R32, R28.reuse, R36 ;  /* 0x0000001c20207223 */ /* 0x080fe20000000024 */
[-C--:B------:R-:W-:Y:S01]  /*5170*/  FFMA R31, R31, R28.reuse, R35 ;  /* 0x0000001c1f1f7223 */ /* 0x080fe20000000023 */
[----:B------:R-:W0:Y:S01]  /*5180*/  LDS R37, [R9+UR8+0xf00] ;  /* 0x000f000809257984 */ /* 0x000e220008000800 */
[C---:B------:R-:W-:Y:S01]  /*5190*/  FFMA R47, R30.reuse, R47, R52 ;  /* 0x0000002f1e2f7223 */ /* 0x040fe20000000034 */
[C---:B------:R-:W-:Y:S01]  /*51a0*/  FFMA R43, R30.reuse, R43, R38 ;  /* 0x0000002b1e2b7223 */ /* 0x040fe20000000026 */
[----:B------:R-:W-:Y:S01]  /*51b0*/  FFMA R30, R30, R28, R34 ;  /* 0x0000001c1e1e7223 */ /* 0x000fe20000000022 */
[----:B------:R-:W2:Y:S04]  /*51c0*/  LDS R36, [R9+UR8+0xf20] ;  /* 0x000f200809247984 */ /* 0x000ea80008000800 */
        /* <DEDUP_REMOVED lines=8> */
[CC--:B------:R-:W-:Y:S01]  /*5250*/  FFMA R45, R2.reuse, R11.reuse, R45 ;  /* 0x0000000b022d7223 */ /* 0x0c0fe2000000002d */
[----:B------:R-:W-:Y:S01]  /*5260*/  FFMA R46, R57, R11, R46 ;  /* 0x0000000b392e7223 */ /* 0x000fe2000000002e */
[----:B------:R-:W1:Y:S01]  /*5270*/  LDS R34, [R7+0x4f90] ;  /* 0x004f900007227984 */ /* 0x000e620000000800 */
[-C--:B----4-:R-:W-:Y:S01]  /*5280*/  FFMA R49, R3, R4.reuse, R49 ;  /* 0x0000000403317223 */ /* 0x090fe20000000031 */
[-C--:B------:R-:W-:Y:S01]  /*5290*/  FFMA R50, R2, R4.reuse, R50 ;  /* 0x0000000402327223 */ /* 0x080fe20000000032 */
[-C--:B------:R-:W-:Y:S01]  /*52a0*/  FFMA R51, R57, R4.reuse, R51 ;  /* 0x0000000439337223 */ /* 0x080fe20000000033 */
[C---:B-----5:R-:W-:Y:S01]  /*52b0*/  FFMA R33, R56.reuse, R33, R48 ;  /* 0x0000002138217223 */ /* 0x060fe20000000030 */
[C---:B------:R-:W-:Y:S01]  /*52c0*/  FFMA R11, R56.reuse, R11, R47 ;  /* 0x0000000b380b7223 */ /* 0x040fe2000000002f */
[----:B------:R-:W-:Y:S01]  /*52d0*/  FFMA R4, R56, R4, R43 ;  /* 0x0000000438047223 */ /* 0x000fe2000000002b */
[----:B------:R-:W-:Y:S01]  /*52e0*/  LDS R52, [R7+0x5080] ;  /* 0x0050800007347984 */ /* 0x000fe20000000800 */
[-C--:B------:R-:W-:Y:S01]  /*52f0*/  FFMA R3, R3, R29.reuse, R42 ;  /* 0x0000001d03037223 */ /* 0x080fe2000000002a */
[-C--:B------:R-:W-:Y:S01]  /*5300*/  FFMA R2, R2, R29.reuse, R32 ;  /* 0x0000001d02027223 */ /* 0x080fe20000000020 */
[-C--:B------:R-:W-:Y:S01]  /*5310*/  FFMA R57, R57, R29.reuse, R31 ;  /* 0x0000001d39397223 */ /* 0x080fe2000000001f */
[----:B------:R-:W-:Y:S01]  /*5320*/  FFMA R56, R56, R29, R30 ;  /* 0x0000001d38387223 */ /* 0x000fe2000000001e */
[----:B------:R-:W4:Y:S04]  /*5330*/  LDS R31, [R9+UR8+0x1080] ;  /* 0x00108008091f7984 */ /* 0x000f280008000800 */
[----:B------:R-:W5:Y:S01]  /*5340*/  LDS R29, [R9+UR8+0x1000] ;  /* 0x00100008091d7984 */ /* 0x000f620008000800 */
[----:B0-----:R-:W-:-:S03]  /*5350*/  FFMA R39, R37, R53, R39 ;  /* 0x0000003525277223 */ /* 0x001fc60000000027 */
[----:B------:R-:W0:Y:S01]  /*5360*/  LDS R30, [R9+UR8+0x1020] ;  /* 0x00102008091e7984 */ /* 0x000e220008000800 */
[----:B--2---:R-:W-:-:S03]  /*5370*/  FFMA R40, R36, R53, R40 ;  /* 0x0000003524287223 */ /* 0x004fc60000000028 */
[----:B------:R-:W2:Y:S01]  /*5380*/  LDS R32, [R9+UR8+0x10a0] ;  /* 0x0010a00809207984 */ /* 0x000ea20008000800 */
[----:B------:R-:W-:-:S03]  /*5390*/  FFMA R41, R35, R53, R41 ;  /* 0x0000003523297223 */ /* 0x000fc60000000029 */
[----:B------:R-:W2:Y:S01]  /*53a0*/  LDS R43, [R7+0x5000] ;  /* 0x00500000072b7984 */ /* 0x000ea20000000800 */
[----:B---3--:R-:W-:-:S03]  /*53b0*/  FFMA R53, R54, R53, R33 ;  /* 0x0000003536357223 */ /* 0x008fc60000000021 */
[----:B------:R-:W3:Y:S01]  /*53c0*/  LDS R48, [R7+0x5010] ;  /* 0x0050100007307984 */ /* 0x000ee20000000800 */
[-C--:B------:R-:W-:Y:S01]  /*53d0*/  FFMA R44, R37, R38.reuse, R44 ;  /* 0x00000026252c7223 */ /* 0x080fe2000000002c */
[CC--:B------:R-:W-:Y:S01]  /*53e0*/  FFMA R45, R36.reuse, R38.reuse, R45 ;  /* 0x00000026242d7223 */ /* 0x0c0fe2000000002d */
[----:B------:R-:W-:Y:S01]  /*53f0*/  FFMA R46, R35, R38, R46 ;  /* 0x00000026232e7223 */ /* 0x000fe2000000002e */
[----:B------:R-:W3:Y:S01]  /*5400*/  LDS R33, [R7+0x5090] ;  /* 0x0050900007217984 */ /* 0x000ee20000000800 */
[-C--:B------:R-:W-:Y:S01]  /*5410*/  FFMA R49, R37, R28.reuse, R49 ;  /* 0x0000001c25317223 */ /* 0x080fe20000000031 */
[-C--:B------:R-:W-:Y:S01]  /*5420*/  FFMA R50, R36, R28.reuse, R50 ;  /* 0x0000001c24327223 */ /* 0x080fe20000000032 */
[----:B------:R-:W-:Y:S01]  /*5430*/  FFMA R51, R35, R28, R51 ;  /* 0x0000001c23337223 */ /* 0x000fe20000000033 */
[C---:B------:R-:W-:Y:S01]  /*5440*/  FFMA R38, R54.reuse, R38, R11 ;  /* 0x0000002636267223 */ /* 0x040fe2000000000b */
[----:B------:R-:W-:Y:S01]  /*5450*/  FFMA R28, R54, R28, R4 ;  /* 0x0000001c361c7223 */ /* 0x000fe20000000004 */
[-C--:B-1----:R-:W-:Y:S01]  /*5460*/  FFMA R37, R37, R34.reuse, R3 ;  /* 0x0000002225257223 */ /* 0x082fe20000000003 */
[-C--:B------:R-:W-:Y:S01]  /*5470*/  FFMA R36, R36, R34.reuse, R2 ;  /* 0x0000002224247223 */ /* 0x080fe20000000002 */
[----:B------:R-:W-:Y:S01]  /*5480*/  LDS R11, [R9+UR8+0x1100] ;  /* 0x00110008090b7984 */ /* 0x000fe20008000800 */
[-C--:B------:R-:W-:Y:S01]  /*5490*/  FFMA R35, R35, R34.reuse, R57 ;  /* 0x0000002223237223 */ /* 0x080fe20000000039 */
[----:B------:R-:W-:-:S02]  /*54a0*/  FFMA R34, R54, R34, R56 ;  /* 0x0000002236227223 */ /* 0x000fc40000000038 */
[----:B------:R-:W-:Y:S04]  /*54b0*/  LDS R3, [R9+UR8+0x1120] ;  /* 0x0011200809037984 */ /* 0x000fe80008000800 */
[----:B------:R-:W-:Y:S01]  /*54c0*/  LDS R4, [R9+UR8+0x1180] ;  /* 0x0011800809047984 */ /* 0x000fe20008000800 */
[----:B----4-:R-:W-:-:S03]  /*54d0*/  FFMA R51, R31, R52, R51 ;  /* 0x000000341f337223 */ /* 0x010fc60000000033 */
[----:B------:R-:W1:Y:S01]  /*54e0*/  LDS R55, [R7+0x5180] ;  /* 0x0051800007377984 */ /* 0x000e620000000800 */
[----:B-----5:R-:W-:-:S03]  /*54f0*/  FFMA R49, R29, R52, R49 ;  /* 0x000000341d317223 */ /* 0x020fc60000000031 */
[----:B------:R-:W4:Y:S01]  /*5500*/  LDS R42, [R7+0x5100] ;  /* 0x00510000072a7984 */ /* 0x000f220000000800 */
[----:B0-----:R-:W-:-:S03]  /*5510*/  FFMA R50, R30, R52, R50 ;  /* 0x000000341e327223 */ /* 0x001fc60000000032 */
[----:B------:R-:W0:Y:S01]  /*5520*/  LDS R2, [R9+UR8+0x11a0] ;  /* 0x0011a00809027984 */ /* 0x000e220008000800 */
[----:B--2---:R-:W-:-:S03]  /*5530*/  FFMA R52, R32, R52, R28 ;  /* 0x0000003420347223 */ /* 0x004fc6000000001c */
[----:B------:R-:W2:Y:S01]  /*5540*/  LDS R47, [R7+0x5110] ;  /* 0x00511000072f7984 */ /* 0x000ea20000000800 */
[-C--:B------:R-:W-:Y:S01]  /*5550*/  FFMA R39, R29, R43.reuse, R39 ;  /* 0x0000002b1d277223 */ /* 0x080fe20000000027 */
[CC--:B------:R-:W-:Y:S01]  /*5560*/  FFMA R40, R30.reuse, R43.reuse, R40 ;  /* 0x0000002b1e287223 */ /* 0x0c0fe20000000028 */
[-C--:B------:R-:W-:Y:S01]  /*5570*/  FFMA R41, R31, R43.reuse, R41 ;  /* 0x0000002b1f297223 */ /* 0x080fe20000000029 */
[----:B------:R-:W5:Y:S01]  /*5580*/  LDS R28, [R7+0x5190] ;  /* 0x00519000071c7984 */ /* 0x000f620000000800 */
[-C--:B---3--:R-:W-:Y:S01]  /*5590*/  FFMA R44, R29, R48.reuse, R44 ;  /* 0x000000301d2c7223 */ /* 0x088fe2000000002c */
[-C--:B------:R-:W-:Y:S01]  /*55a0*/  FFMA R45, R30, R48.reuse, R45 ;  /* 0x000000301e2d7223 */ /* 0x080fe2000000002d */
[-C--:B------:R-:W-:Y:S01]  /*55b0*/  FFMA R46, R31, R48.reuse, R46 ;  /* 0x000000301f2e7223 */ /* 0x080fe2000000002e */
[C---:B------:R-:W-:Y:S01]  /*55c0*/  FFMA R43, R32.reuse, R43, R53 ;  /* 0x0000002b202b7223 */ /* 0x040fe20000000035 */
[----:B------:R-:W-:Y:S01]  /*55d0*/  FFMA R48, R32, R48, R38 ;  /* 0x0000003020307223 */ /* 0x000fe20000000026 */
[-C--:B------:R-:W-:Y:S01]  /*55e0*/  FFMA R29, R29, R33.reuse, R37 ;  /* 0x000000211d1d7223 */ /* 0x080fe20000000025 */
[-C--:B------:R-:W-:Y:S01]  /*55f0*/  FFMA R30, R30, R33.reuse, R36 ;  /* 0x000000211e1e7223 */ /* 0x080fe20000000024 */
[-C--:B------:R-:W-:Y:S01]  /*5600*/  FFMA R31, R31, R33.reuse, R35 ;  /* 0x000000211f1f7223 */ /* 0x080fe20000000023 */
[----:B------:R-:W-:Y:S01]  /*5610*/  FFMA R32, R32, R33, R34 ;  /* 0x0000002120207223 */ /* 0x000fe20000000022 */
[----:B------:R-:W-:Y:S04]  /*5620*/  LDS R35, [R9+UR8+0x1220] ;  /* 0x0012200809237984 */ /* 0x000fe80008000800 */
[----:B------:R-:W-:Y:S04]  /*5630*/  LDS R33, [R9+UR8+0x1200] ;  /* 0x0012000809217984 */ /* 0x000fe80008000800 */
[----:B------:R-:W-:Y:S04]  /*5640*/  LDS R36, [R9+UR8+0x1280] ;  /* 0x0012800809247984 */ /* 0x000fe80008000800 */
[----:B------:R-:W-:Y:S01]  /*5650*/  LDS R37, [R9+UR8+0x12a0] ;  /* 0x0012a00809257984 */ /* 0x000fe20008000800 */
[-C--:B-1----:R-:W-:Y:S01]  /*5660*/  FFMA R49, R11, R55.reuse, R49 ;  /* 0x000000370b317223 */ /* 0x082fe20000000031 */
[----:B------:R-:W-:-:S02]  /*5670*/  FFMA R50, R3, R55, R50 ;  /* 0x0000003703327223 */ /* 0x000fc40000000032 */
[----:B------:R-:W1:Y:S01]  /*5680*/  LDS R38, [R7+0x5210] ;  /* 0x0052100007267984 */ /* 0x000e620000000800 */
[CC--:B------:R-:W-:Y:S01]  /*5690*/  FFMA R51, R4.reuse, R55.reuse, R51 ;  /* 0x0000003704337223 */ /* 0x0c0fe20000000033 */
[-C--:B----4-:R-:W-:Y:S01]  /*56a0*/  FFMA R39, R11, R42.reuse, R39 ;  /* 0x0000002a0b277223 */ /* 0x090fe20000000027 */
[-C--:B------:R-:W-:Y:S01]  /*56b0*/  FFMA R40, R3, R42.reuse, R40 ;  /* 0x0000002a03287223 */ /* 0x080fe20000000028 */
[-C--:B------:R-:W-:Y:S01]  /*56c0*/  FFMA R41, R4, R42.reuse, R41 ;  /* 0x0000002a04297223 */ /* 0x080fe20000000029 */
[----:B------:R-:W3:Y:S01]  /*56d0*/  LDS R34, [R7+0x5200] ;  /* 0x0052000007227984 */ /* 0x000ee20000000800 */
[C---:B0-----:R-:W-:Y:S01]  /*56e0*/  FFMA R55, R2.reuse, R55, R52 ;  /* 0x0000003702377223 */ /* 0x041fe20000000034 */
[----:B------:R-:W-:Y:S02]  /*56f0*/  FFMA R42, R2, R42, R43 ;  /* 0x0000002a022a7223 */ /* 0x000fe4000000002b */
[----:B------:R-:W-:Y:S01]  /*5700*/  LDS R52, [R9+UR8+0x1300] ;  /* 0x0013000809347984 */ /* 0x000fe20008000800 */
[-C--:B--2---:R-:W-:Y:S01]  /*5710*/  FFMA R44, R11, R47.reuse, R44 ;  /* 0x0000002f0b2c7223 */ /* 0x084fe2000000002c */
[CC--:B------:R-:W-:Y:S01]  /*5720*/  FFMA R45, R3.reuse, R47.reuse, R45 ;  /* 0x0000002f032d7223 */ /* 0x0c0fe2000000002d */
[-C--:B------:R-:W-:Y:S01]  /*5730*/  FFMA R46, R4, R47.reuse, R46 ;  /* 0x0000002f042e7223 */ /* 0x080fe2000000002e */
[C---:B------:R-:W-:Y:S01]  /*5740*/  FFMA R47, R2.reuse, R47, R48 ;  /* 0x0000002f022f7223 */ /* 0x040fe20000000030 */
[----:B------:R-:W-:Y:S01]  /*5750*/  LDS R54, [R9+UR8+0x1320] ;  /* 0x0013200809367984 */ /* 0x000fe20008000800 */
[-C--:B-----5:R-:W-:Y:S01]  /*5760*/  FFMA R30, R3, R28.reuse, R30 ;  /* 0x0000001c031e7223 */ /* 0x0a0fe2000000001e */
[-C--:B------:R-:W-:Y:S01]  /*5770*/  FFMA R32, R2, R28.reuse, R32 ;  /* 0x0000001c02207223 */ /* 0x080fe20000000020 */
[-C--:B------:R-:W-:Y:S01]  /*5780*/  FFMA R31, R4, R28.reuse, R31 ;  /* 0x0000001c041f7223 */ /* 0x080fe2000000001f */
[----:B------:R-:W-:Y:S01]  /*5790*/  LDS R53, [R9+UR8+0x1380] ;  /* 0x0013800809357984 */ /* 0x000fe20008000800 */
[----:B------:R-:W-:-:S03]  /*57a0*/  FFMA R29, R11, R28, R29 ;  /* 0x0000001c0b1d7223 */ /* 0x000fc6000000001d */
[----:B------:R-:W-:Y:S04]  /*57b0*/  LDS R56, [R9+UR8+0x13a0] ;  /* 0x0013a00809387984 */ /* 0x000fe80008000800 */
[----:B------:R-:W0:Y:S04]  /*57c0*/  LDS R57, [R7+0x5310] ;  /* 0x0053100007397984 */ /* 0x000e280000000800 */
[----:B------:R-:W2:Y:S04]  /*57d0*/  LDS R43, [R7+0x5280] ;  /* 0x00528000072b7984 */ /* 0x000ea80000000800 */
[----:B------:R-:W4:Y:S04]  /*57e0*/  LDS R48, [R7+0x5290] ;  /* 0x0052900007307984 */ /* 0x000f280000000800 */
[----:B------:R-:W5:Y:S01]  /*57f0*/  LDS R58, [R7+0x5300] ;  /* 0x00530000073a7984 */ /* 0x000f620000000800 */
[-C--:B-1----:R-:W-:Y:S01]  /*5800*/  FFMA R44, R33, R38.reuse, R44 ;  /* 0x00000026212c7223 */ /* 0x082fe2000000002c */
[----:B------:R-:W-:-:S02]  /*5810*/  FFMA R45, R35, R38, R45 ;  /* 0x00000026232d7223 */ /* 0x000fc4000000002d */
[----:B------:R-:W1:Y:S01]  /*5820*/  LDS R2, [R7+0x5380] ;  /* 0x0053800007027984 */ /* 0x000e620000000800 */
[CC--:B------:R-:W-:Y:S01]  /*5830*/  FFMA R46, R36.reuse, R38.reuse, R46 ;  /* 0x00000026242e7223 */ /* 0x0c0fe2000000002e */
[----:B------:R-:W-:Y:S01]  /*5840*/  FFMA R47, R37, R38, R47 ;  /* 0x00000026252f7223 */ /* 0x000fe2000000002f */
[-C--:B---3--:R-:W-:Y:S01]  /*5850*/  FFMA R39, R33, R34.reuse, R39 ;  /* 0x0000002221277223 */ /* 0x088fe20000000027 */
[----:B------:R-:W3:Y:S01]  /*5860*/  LDS R3, [R7+0x5390] ;  /* 0x0053900007037984 */ /* 0x000ee20000000800 */
[-C--:B------:R-:W-:Y:S01]  /*5870*/  FFMA R40, R35, R34.reuse, R40 ;  /* 0x0000002223287223 */ /* 0x080fe20000000028 */
[-C--:B------:R-:W-:Y:S01]  /*5880*/  FFMA R41, R36, R34.reuse, R41 ;  /* 0x0000002224297223 */ /* 0x080fe20000000029 */
[----:B------:R-:W-:Y:S01]  /*5890*/  FFMA R42, R37, R34, R42 ;  /* 0x00000022252a7223 */ /* 0x000fe2000000002a */
[----:B------:R-:W-:Y:S04]  /*58a0*/  LDS R4, [R7+0x5410] ;  /* 0x0054100007047984 */ /* 0x000fe80000000800 */
[----:B------:R-:W-:Y:S04]  /*58b0*/  LDS R34, [R9+UR8+0x1480] ;  /* 0x0014800809227984 */ /* 0x000fe80008000800 */
[----:B------:R-:W-:Y:S04]  /*58c0*/  LDS R28, [R7+0x5480] ;  /* 0x00548000071c7984 */ /* 0x000fe80000000800 */
[----:B------:R-:W-:Y:S01]  /*58d0*/  LDS R11, [R9+UR8+0x1400] ;  /* 0x00140008090b7984 */ /* 0x000fe20008000800 */
[-C--:B0-----:R-:W-:Y:S01]  /*58e0*/  FFMA R44, R52, R57.reuse, R44 ;  /* 0x00000039342c7223 */ /* 0x081fe2000000002c */
[-C--:B------:R-:W-:Y:S01]  /*58f0*/  FFMA R45, R54, R57.reuse, R45 ;  /* 0x00000039362d7223 */ /* 0x080fe2000000002d */
[-C--:B------:R-:W-:Y:S01]  /*5900*/  FFMA R46, R53, R57.reuse, R46 ;  /* 0x00000039352e7223 */ /* 0x080fe2000000002e */
[----:B------:R-:W-:Y:S01]  /*5910*/  FFMA R47, R56, R57, R47 ;  /* 0x00000039382f7223 */ /* 0x000fe2000000002f */
[-C--:B--2---:R-:W-:Y:S01]  /*5920*/  FFMA R55, R37, R43.reuse, R55 ;  /* 0x0000002b25377223 */ /* 0x084fe20000000037 */
[----:B------:R-:W-:Y:S01]  /*5930*/  MOV R57, 0x4 ;  /* 0x0000000400397802 */ /* 0x000fe20000000f00 */
[-C--:B------:R-:W-:Y:S01]  /*5940*/  FFMA R49, R33, R43.reuse, R49 ;  /* 0x0000002b21317223 */ /* 0x080fe20000000031 */
[-C--:B------:R-:W-:Y:S01]  /*5950*/  FFMA R50, R35, R43.reuse, R50 ;  /* 0x0000002b23327223 */ /* 0x080fe20000000032 */
[-C--:B----4-:R-:W-:Y:S01]  /*5960*/  FFMA R32, R37, R48.reuse, R32 ;  /* 0x0000003025207223 */ /* 0x090fe20000000020 */
[C---:B------:R-:W-:Y:S01]  /*5970*/  FFMA R51, R36.reuse, R43, R51 ;  /* 0x0000002b24337223 */ /* 0x040fe20000000033 */
[-C--:B------:R-:W-:Y:S01]  /*5980*/  FFMA R30, R35, R48.reuse, R30 ;  /* 0x00000030231e7223 */ /* 0x080fe2000000001e */
[----:B------:R-:W-:Y:S01]  /*5990*/  FFMA R31, R36, R48, R31 ;  /* 0x00000030241f7223 */ /* 0x000fe2000000001f */
[-C--:B-----5:R-:W-:Y:S01]  /*59a0*/  FFMA R39, R52, R58.reuse, R39 ;  /* 0x0000003a34277223 */ /* 0x0a0fe20000000027 */
[-C--:B------:R-:W-:Y:S01]  /*59b0*/  FFMA R40, R54, R58.reuse, R40 ;  /* 0x0000003a36287223 */ /* 0x080fe20000000028 */
[-C--:B------:R-:W-:Y:S01]  /*59c0*/  FFMA R41, R53, R58.reuse, R41 ;  /* 0x0000003a35297223 */ /* 0x080fe20000000029 */
[C---:B------:R-:W-:Y:S01]  /*59d0*/  FFMA R42, R56.reuse, R58, R42 ;  /* 0x0000003a382a7223 */ /* 0x040fe2000000002a */
[----:B-1----:R-:W-:Y:S01]  /*59e0*/  FFMA R55, R56, R2, R55 ;  /* 0x0000000238377223 */ /* 0x002fe20000000037 */
[----:B------:R-:W-:-:S04]  /*59f0*/  @!P0 IMAD.WIDE R58, R8, R59, UR4 ;  /* 0x00000004083a8e25 */ /* 0x000fc8000f8e023b */
[-C--:B------:R-:W-:Y:S01]  /*5a00*/  FFMA R49, R52, R2.reuse, R49 ;  /* 0x0000000234317223 */ /* 0x080fe20000000031 */
[-C--:B------:R-:W-:Y:S01]  /*5a10*/  FFMA R50, R54, R2.reuse, R50 ;  /* 0x0000000236327223 */ /* 0x080fe20000000032 */
[----:B---3--:R-:W-:Y:S01]  /*5a20*/  FFMA R32, R56, R3, R32 ;  /* 0x0000000338207223 */ /* 0x008fe20000000020 */
[----:B------:R-:W-:Y:S01]  /*5a30*/  @!P0 IMAD.WIDE R56, R10, R57, UR6 ;  /* 0x000000060a388e25 */ /* 0x000fe2000f8e0239 */
[----:B------:R-:W2:Y:S03]  /*5a40*/  @!P0 LDG.E.128 R12, desc[UR14][R58.64] ;  /* 0x0000000e3a0c8981 */ /* 0x000ea6000c1e1d00 */
[----:B------:R-:W-:Y:S01]  /*5a50*/  FFMA R51, R53, R2, R51 ;  /* 0x0000000235337223 */ /* 0x000fe20000000033 */
[----:B------:R-:W-:Y:S01]  /*5a60*/  FFMA R29, R33, R48, R29 ;  /* 0x00000030211d7223 */ /* 0x000fe2000000001d */
[-C--:B------:R-:W-:Y:S01]  /*5a70*/  FFMA R30, R54, R3.reuse, R30 ;  /* 0x00000003361e7223 */ /* 0x080fe2000000001e */
[----:B------:R-:W3:Y:S01]  /*5a80*/  @!P0 LDG.E.128 R16, desc[UR14][R58.64+0x80] ;  /* 0x0000800e3a108981 */ /* 0x000ee2000c1e1d00 */
[-C--:B------:R-:W-:Y:S01]  /*5a90*/  FFMA R31, R53, R3.reuse, R31 ;  /* 0x00000003351f7223 */ /* 0x080fe2000000001f */
[----:B------:R-:W-:-:S02]  /*5aa0*/  FFMA R29, R52, R3, R29 ;  /* 0x00000003341d7223 */ /* 0x000fc4000000001d */
[----:B------:R-:W4:Y:S04]  /*5ab0*/  @!P0 LDG.E.128 R20, desc[UR14][R56.64] ;  /* 0x0000000e38148981 */ /* 0x000f28000c1e1d00 */
[----:B------:R-:W5:Y:S04]  /*5ac0*/  @!P0 LDG.E.128 R24, desc[UR14][R56.64+0x80] ;  /* 0x0000800e38188981 */ /* 0x000f68000c1e1d00 */
[----:B------:R-:W0:Y:S04]  /*5ad0*/  LDS R35, [R7+0x5400] ;  /* 0x0054000007237984 */ /* 0x000e280000000800 */
[----:B------:R-:W1:Y:S04]  /*5ae0*/  LDS R36, [R9+UR8+0x14a0] ;  /* 0x0014a00809247984 */ /* 0x000e680008000800 */
[----:B------:R-:W1:Y:S04]  /*5af0*/  LDS R2, [R7+0x5490] ;  /* 0x0054900007027984 */ /* 0x000e680000000800 */
[----:B------:R-:W1:Y:S04]  /*5b00*/  LDS R33, [R9+UR8+0x1420] ;  /* 0x0014200809217984 */ /* 0x000e680008000800 */
[----:B------:R-:W-:Y:S04]  /*5b10*/  LDS R48, [R7+0x5500] ;  /* 0x0055000007307984 */ /* 0x000fe80000000800 */
[----:B------:R-:W1:Y:S04]  /*5b20*/  LDS R53, [R9+UR8+0x1580] ;  /* 0x0015800809357984 */ /* 0x000e680008000800 */
[----:B------:R-:W1:Y:S04]  /*5b30*/  LDS R43, [R7+0x5510] ;  /* 0x00551000072b7984 */ /* 0x000e680000000800 */
[----:B------:R-:W1:Y:S04]  /*5b40*/  LDS R54, [R7+0x5580] ;  /* 0x0055800007367984 */ /* 0x000e680000000800 */
[----:B------:R-:W1:Y:S04]  /*5b50*/  LDS R52, [R9+UR8+0x1500] ;  /* 0x0015000809347984 */ /* 0x000e680008000800 */
[----:B------:R-:W1:Y:S04]  /*5b60*/  LDS R38, [R9+UR8+0x1520] ;  /* 0x0015200809267984 */ /* 0x000e680008000800 */
[----:B------:R-:W1:Y:S04]  /*5b70*/  LDS R37, [R9+UR8+0x15a0] ;  /* 0x0015a00809257984 */ /* 0x000e680008000800 */
[----:B------:R-:W1:Y:S01]  /*5b80*/  LDS R3, [R7+0x5590] ;  /* 0x0055900007037984 */ /* 0x000e620000000800 */
[-C--:B0-----:R-:W-:Y:S01]  /*5b90*/  FFMA R41, R34, R35.reuse, R41 ;  /* 0x0000002322297223 */ /* 0x081fe20000000029 */
[-C--:B-1----:R-:W-:Y:S01]  /*5ba0*/  FFMA R42, R36, R35.reuse, R42 ;  /* 0x00000023242a7223 */ /* 0x082fe2000000002a */
[-C--:B------:R-:W-:Y:S01]  /*5bb0*/  FFMA R46, R34, R4.reuse, R46 ;  /* 0x00000004222e7223 */ /* 0x080fe2000000002e */
[----:B------:R-:W-:Y:S01]  /*5bc0*/  FFMA R47, R36, R4, R47 ;  /* 0x00000004242f7223 */ /* 0x000fe2000000002f */
[-C--:B------:R-:W-:Y:S01]  /*5bd0*/  FFMA R51, R34, R28.reuse, R51 ;  /* 0x0000001c22337223 */ /* 0x080fe20000000033 */
[----:B------:R-:W-:Y:S01]  /*5be0*/  FFMA R55, R36, R28, R55 ;  /* 0x0000001c24377223 */ /* 0x000fe20000000037 */
[----:B------:R-:W-:Y:S01]  /*5bf0*/  FFMA R31, R34, R2, R31 ;  /* 0x00000002221f7223 */ /* 0x000fe2000000001f */
[-C--:B------:R-:W-:Y:S01]  /*5c00*/  FFMA R39, R11, R35.reuse, R39 ;  /* 0x000000230b277223 */ /* 0x080fe20000000027 */
[----:B------:R-:W-:Y:S01]  /*5c10*/  FFMA R40, R33, R35, R40 ;  /* 0x0000002321287223 */ /* 0x000fe20000000028 */
[-C--:B------:R-:W-:Y:S01]  /*5c20*/  FFMA R44, R11, R4.reuse, R44 ;  /* 0x000000040b2c7223 */ /* 0x080fe2000000002c */
[----:B------:R-:W-:Y:S01]  /*5c30*/  FFMA R45, R33, R4, R45 ;  /* 0x00000004212d7223 */ /* 0x000fe2000000002d */
[-C--:B------:R-:W-:Y:S01]  /*5c40*/  FFMA R49, R11, R28.reuse, R49 ;  /* 0x0000001c0b317223 */ /* 0x080fe20000000031 */
[----:B------:R-:W-:Y:S01]  /*5c50*/  FFMA R50, R33, R28, R50 ;  /* 0x0000001c21327223 */ /* 0x000fe20000000032 */
[-C--:B------:R-:W-:Y:S01]  /*5c60*/  FFMA R29, R11, R2.reuse, R29 ;  /* 0x000000020b1d7223 */ /* 0x080fe2000000001d */
[-C--:B------:R-:W-:Y:S01]  /*5c70*/  FFMA R30, R33, R2.reuse, R30 ;  /* 0x00000002211e7223 */ /* 0x080fe2000000001e */
[----:B------:R-:W-:Y:S01]  /*5c80*/  FFMA R36, R36, R2, R32 ;  /* 0x0000000224247223 */ /* 0x000fe20000000020 */
[----:B------:R-:W-:Y:S01]  /*5c90*/  LDS R33, [R7+0x5600] ;  /* 0x0056000007217984 */ /* 0x000fe20000000800 */
[----:B------:R-:W-:-:S03]  /*5ca0*/  FFMA R41, R53, R48, R41 ;  /* 0x0000003035297223 */ /* 0x000fc60000000029 */
[----:B------:R-:W0:Y:S01]  /*5cb0*/  LDS R2, [R9+UR8+0x1600] ;  /* 0x0016000809027984 */ /* 0x000e220008000800 */
[----:B------:R-:W-:-:S03]  /*5cc0*/  FFMA R46, R53, R43, R46 ;  /* 0x0000002b352e7223 */ /* 0x000fc6000000002e */
[----:B------:R-:W1:Y:S01]  /*5cd0*/  LDS R4, [R9+UR8+0x1620] ;  /* 0x0016200809047984 */ /* 0x000e620008000800 */
[----:B------:R-:W-:-:S03]  /*5ce0*/  FFMA R51, R53, R54, R51 ;  /* 0x0000003635337223 */ /* 0x000fc60000000033 */
[----:B------:R-:W1:Y:S01]  /*5cf0*/  LDS R32, [R9+UR8+0x1680] ;  /* 0x0016800809207984 */ /* 0x000e620008000800 */
[----:B------:R-:W-:-:S03]  /*5d00*/  FFMA R39, R52, R48, R39 ;  /* 0x0000003034277223 */ /* 0x000fc60000000027 */
[----:B------:R-:W1:Y:S01]  /*5d10*/  LDS R34, [R9+UR8+0x16a0] ;  /* 0x0016a00809227984 */ /* 0x000e620008000800 */
[-C--:B------:R-:W-:Y:S01]  /*5d20*/  FFMA R40, R38, R48.reuse, R40 ;  /* 0x0000003026287223 */ /* 0x080fe20000000028 */
[-C--:B------:R-:W-:Y:S01]  /*5d30*/  FFMA R44, R52, R43.reuse, R44 ;  /* 0x0000002b342c7223 */ /* 0x080fe2000000002c */
[C---:B------:R-:W-:Y:S01]  /*5d40*/  FFMA R42, R37.reuse, R48, R42 ;  /* 0x00000030252a7223 */ /* 0x040fe2000000002a */
[-C--:B------:R-:W-:Y:S01]  /*5d50*/  FFMA R45, R38, R43.reuse, R45 ;  /* 0x0000002b262d7223 */ /* 0x080fe2000000002d */
[----:B------:R-:W-:Y:S01]  /*5d60*/  FFMA R47, R37, R43, R47 ;  /* 0x0000002b252f7223 */ /* 0x000fe2000000002f */
[-C--:B------:R-:W-:Y:S01]  /*5d70*/  FFMA R49, R52, R54.reuse, R49 ;  /* 0x0000003634317223 */ /* 0x080fe20000000031 */
[-C--:B------:R-:W-:Y:S01]  /*5d80*/  FFMA R50, R38, R54.reuse, R50 ;  /* 0x0000003626327223 */ /* 0x080fe20000000032 */
[-C--:B------:R-:W-:Y:S01]  /*5d90*/  FFMA R29, R52, R3.reuse, R29 ;  /* 0x00000003341d7223 */ /* 0x080fe2000000001d */
[-C--:B------:R-:W-:Y:S01]  /*5da0*/  FFMA R30, R38, R3.reuse, R30 ;  /* 0x00000003261e7223 */ /* 0x080fe2000000001e */
[----:B------:R-:W-:Y:S01]  /*5db0*/  FFMA R53, R53, R3, R31 ;  /* 0x0000000335357223 */ /* 0x000fe2000000001f */
[----:B------:R-:W1:Y:S01]  /*5dc0*/  LDS R11, [R7+0x5610] ;  /* 0x00561000070b7984 */ /* 0x000e620000000800 */
[----:B------:R-:W-:-:S03]  /*5dd0*/  FFMA R55, R37, R54, R55 ;  /* 0x0000003625377223 */ /* 0x000fc60000000037 */
[----:B------:R-:W1:Y:S01]  /*5de0*/  LDS R28, [R7+0x5680] ;  /* 0x00568000071c7984 */ /* 0x000e620000000800 */
[----:B------:R-:W-:-:S03]  /*5df0*/  FFMA R36, R37, R3, R36 ;  /* 0x0000000325247223 */ /* 0x000fc60000000024 */
[----:B------:R-:W1:Y:S04]  /*5e00*/  LDS R35, [R7+0x5690] ;  /* 0x0056900007237984 */ /* 0x000e680000000800 */
[----:B------:R-:W-:Y:S04]  /*5e10*/  LDS R48, [R9+UR8+0x1700] ;  /* 0x0017000809307984 */ /* 0x000fe80008000800 */
[----:B------:R-:W1:Y:S04]  /*5e20*/  LDS R31, [R7+0x5700] ;  /* 0x00570000071f7984 */ /* 0x000e680000000800 */
[----:B------:R-:W1:Y:S04]  /*5e30*/  LDS R52, [R9+UR8+0x1720] ;  /* 0x0017200809347984 */ /* 0x000e680008000800 */
[----:B------:R-:W1:Y:S04]  /*5e40*/  LDS R43, [R9+UR8+0x1780] ;  /* 0x00178008092b7984 */ /* 0x000e680008000800 */
[----:B------:R-:W1:Y:S04]  /*5e50*/  LDS R38, [R9+UR8+0x17a0] ;  /* 0x0017a00809267984 */ /* 0x000e680008000800 */
[----:B------:R-:W1:Y:S04]  /*5e60*/  LDS R54, [R7+0x5710] ;  /* 0x0057100007367984 */ /* 0x000e680000000800 */
[----:B------:R-:W1:Y:S04]  /*5e70*/  LDS R37, [R7+0x5780] ;  /* 0x0057800007257984 */ /* 0x000e680000000800 */
[----:B------:R-:W1:Y:S01]  /*5e80*/  LDS R3, [R7+0x5790] ;  /* 0x0057900007037984 */ /* 0x000e620000000800 */
[-C--:B0-----:R-:W-:Y:S01]  /*5e90*/  FFMA R39, R2, R33.reuse, R39 ;  /* 0x0000002102277223 */ /* 0x081fe20000000027 */
[-C--:B-1----:R-:W-:Y:S01]  /*5ea0*/  FFMA R40, R4, R33.reuse, R40 ;  /* 0x0000002104287223 */ /* 0x082fe20000000028 */
[-C--:B------:R-:W-:Y:S01]  /*5eb0*/  FFMA R41, R32, R33.reuse, R41 ;  /* 0x0000002120297223 */ /* 0x080fe20000000029 */
[----:B------:R-:W-:Y:S01]  /*5ec0*/  FFMA R42, R34, R33, R42 ;  /* 0x00000021222a7223 */ /* 0x000fe2000000002a */
[-C--:B------:R-:W-:Y:S01]  /*5ed0*/  FFMA R44, R2, R11.reuse, R44 ;  /* 0x0000000b022c7223 */ /* 0x080fe2000000002c */
[-C--:B------:R-:W-:Y:S01]  /*5ee0*/  FFMA R45, R4, R11.reuse, R45 ;  /* 0x0000000b042d7223 */ /* 0x080fe2000000002d */
        /* <DEDUP_REMOVED lines=11> */
[----:B------:R-:W-:Y:S01]  /*5fa0*/  LDS R4, [R7+0x5800] ;  /* 0x0058000007047984 */ /* 0x000fe20000000800 */
[----:B------:R-:W-:-:S03]  /*5fb0*/  FFMA R40, R52, R31, R40 ;  /* 0x0000001f34287223 */ /* 0x000fc60000000028 */
[----:B------:R-:W0:Y:S01]  /*5fc0*/  LDS R34, [R9+UR8+0x18a0] ;  /* 0x0018a00809227984 */ /* 0x000e220008000800 */
[----:B------:R-:W-:-:S03]  /*5fd0*/  FFMA R41, R43, R31, R41 ;  /* 0x0000001f2b297223 */ /* 0x000fc60000000029 */
[----:B------:R-:W1:Y:S01]  /*5fe0*/  LDS R2, [R7+0x5810] ;  /* 0x0058100007027984 */ /* 0x000e620000000800 */
[----:B------:R-:W-:-:S03]  /*5ff0*/  FFMA R42, R38, R31, R42 ;  /* 0x0000001f262a7223 */ /* 0x000fc6000000002a */
[----:B------:R-:W1:Y:S04]  /*6000*/  LDS R28, [R7+0x5880] ;  /* 0x00588000071c7984 */ /* 0x000e680000000800 */
[----:B------:R-:W1:Y:S01]  /*6010*/  LDS R31, [R7+0x5890] ;  /* 0x00589000071f7984 */ /* 0x000e620000000800 */
[-C--:B------:R-:W-:Y:S01]  /*6020*/  FFMA R44, R48, R54.reuse, R44 ;  /* 0x00000036302c7223 */ /* 0x080fe2000000002c */
[-C--:B------:R-:W-:Y:S02]  /*6030*/  FFMA R45, R52, R54.reuse, R45 ;  /* 0x00000036342d7223 */ /* 0x080fe4000000002d */
[----:B------:R-:W1:Y:S01]  /*6040*/  LDS R33, [R9+UR8+0x1800] ;  /* 0x0018000809217984 */ /* 0x000e620008000800 */
[-C--:B------:R-:W-:Y:S01]  /*6050*/  FFMA R46, R43, R54.reuse, R46 ;  /* 0x000000362b2e7223 */ /* 0x080fe2000000002e */
[----:B------:R-:W-:-:S02]  /*6060*/  FFMA R47, R38, R54, R47 ;  /* 0x00000036262f7223 */ /* 0x000fc4000000002f */
[----:B------:R-:W1:Y:S01]  /*6070*/  LDS R32, [R9+UR8+0x1820] ;  /* 0x0018200809207984 */ /* 0x000e620008000800 */
[-C--:B------:R-:W-:Y:S01]  /*6080*/  FFMA R49, R48, R37.reuse, R49 ;  /* 0x0000002530317223 */ /* 0x080fe20000000031 */
[----:B------:R-:W-:Y:S02]  /*6090*/  FFMA R50, R52, R37, R50 ;  /* 0x0000002534327223 */ /* 0x000fe40000000032 */
[----:B------:R-:W1:Y:S01]  /*60a0*/  LDS R11, [R9+UR8+0x1880] ;  /* 0x00188008090b7984 */ /* 0x000e620008000800 */
[-C--:B------:R-:W-:Y:S01]  /*60b0*/  FFMA R29, R48, R3.reuse, R29 ;  /* 0x00000003301d7223 */ /* 0x080fe2000000001d */
[-C--:B------:R-:W-:Y:S01]  /*60c0*/  FFMA R30, R52, R3.reuse, R30 ;  /* 0x00000003341e7223 */ /* 0x080fe2000000001e */
[CC--:B------:R-:W-:Y:S01]  /*60d0*/  FFMA R53, R43.reuse, R3.reuse, R53 ;  /* 0x000000032b357223 */ /* 0x0c0fe20000000035 */
[C---:B------:R-:W-:Y:S01]  /*60e0*/  FFMA R36, R38.reuse, R3, R36 ;  /* 0x0000000326247223 */ /* 0x040fe20000000024 */
[-C--:B------:R-:W-:Y:S01]  /*60f0*/  FFMA R51, R43, R37.reuse, R51 ;  /* 0x000000252b337223 */ /* 0x080fe20000000033 */
[----:B------:R-:W-:Y:S01]  /*6100*/  FFMA R55, R38, R37, R55 ;  /* 0x0000002526377223 */ /* 0x000fe20000000037 */
[----:B------:R-:W-:Y:S04]  /*6110*/  LDS R54, [R7+0x5900] ;  /* 0x0059000007367984 */ /* 0x000fe80000000800 */
[----:B------:R-:W1:Y:S04]  /*6120*/  LDS R48, [R9+UR8+0x19a0] ;  /* 0x0019a00809307984 */ /* 0x000e680008000800 */
[----:B------:R-:W1:Y:S04]  /*6130*/  LDS R52, [R7+0x5910] ;  /* 0x0059100007347984 */ /* 0x000e680000000800 */
[----:B------:R-:W1:Y:S04]  /*6140*/  LDS R3, [R7+0x5980] ;  /* 0x0059800007037984 */ /* 0x000e680000000800 */
[----:B------:R-:W1:Y:S04]  /*6150*/  LDS R43, [R9+UR8+0x1900] ;  /* 0x00190008092b7984 */ /* 0x000e680008000800 */
[----:B------:R-:W1:Y:S04]  /*6160*/  LDS R37, [R9+UR8+0x1920] ;  /* 0x0019200809257984 */ /* 0x000e680008000800 */
[----:B------:R-:W1:Y:S04]  /*6170*/  LDS R35, [R9+UR8+0x1980] ;  /* 0x0019800809237984 */ /* 0x000e680008000800 */
[----:B------:R-:W2:Y:S01]  /*6180*/  LDS R38, [R7+0x5990] ;  /* 0x0059900007267984 */ /* 0x000ea20000000800 */
[C---:B0-----:R-:W-:Y:S01]  /*6190*/  FFMA R42, R34.reuse, R4, R42 ;  /* 0x00000004222a7223 */ /* 0x041fe2000000002a */
[C---:B-1----:R-:W-:Y:S01]  /*61a0*/  FFMA R47, R34.reuse, R2, R47 ;  /* 0x00000002222f7223 */ /* 0x042fe2000000002f */
[C---:B------:R-:W-:Y:S01]  /*61b0*/  FFMA R55, R34.reuse, R28, R55 ;  /* 0x0000001c22377223 */ /* 0x040fe20000000037 */
[-C--:B------:R-:W-:Y:S01]  /*61c0*/  FFMA R36, R34, R31.reuse, R36 ;  /* 0x0000001f22247223 */ /* 0x080fe20000000024 */
[-C--:B------:R-:W-:Y:S01]  /*61d0*/  FFMA R39, R33, R4.reuse, R39 ;  /* 0x0000000421277223 */ /* 0x080fe20000000027 */
[CC--:B------:R-:W-:Y:S01]  /*61e0*/  FFMA R40, R32.reuse, R4.reuse, R40 ;  /* 0x0000000420287223 */ /* 0x0c0fe20000000028 */
[----:B------:R-:W-:Y:S01]  /*61f0*/  FFMA R41, R11, R4, R41 ;  /* 0x000000040b297223 */ /* 0x000fe20000000029 */
[-C--:B------:R-:W-:Y:S01]  /*6200*/  FFMA R44, R33, R2.reuse, R44 ;  /* 0x00000002212c7223 */ /* 0x080fe2000000002c */
[CC--:B------:R-:W-:Y:S01]  /*6210*/  FFMA R45, R32.reuse, R2.reuse, R45 ;  /* 0x00000002202d7223 */ /* 0x0c0fe2000000002d */
[----:B------:R-:W-:Y:S01]  /*6220*/  FFMA R46, R11, R2, R46 ;  /* 0x000000020b2e7223 */ /* 0x000fe2000000002e */
[-C--:B------:R-:W-:Y:S01]  /*6230*/  FFMA R49, R33, R28.reuse, R49 ;  /* 0x0000001c21317223 */ /* 0x080fe20000000031 */
[CC--:B------:R-:W-:Y:S01]  /*6240*/  FFMA R50, R32.reuse, R28.reuse, R50 ;  /* 0x0000001c20327223 */ /* 0x0c0fe20000000032 */
        /* <DEDUP_REMOVED lines=8> */
[----:B------:R-:W1:Y:S01]  /*62d0*/  LDS R32, [R7+0x5a10] ;  /* 0x005a100007207984 */ /* 0x000e620000000800 */
[----:B------:R-:W-:-:S03]  /*62e0*/  FFMA R55, R48, R3, R55 ;  /* 0x0000000330377223 */ /* 0x000fc60000000037 */
[----:B------:R-:W1:Y:S01]  /*62f0*/  LDS R4, [R7+0x5a80] ;  /* 0x005a800007047984 */ /* 0x000e620000000800 */
[----:B------:R-:W-:-:S03]  /*6300*/  FFMA R39, R43, R54, R39 ;  /* 0x000000362b277223 */ /* 0x000fc60000000027 */
[----:B------:R-:W1:Y:S01]  /*6310*/  LDS R34, [R7+0x5a90] ;  /* 0x005a900007227984 */ /* 0x000e620000000800 */
[----:B------:R-:W-:Y:S01]  /*6320*/  FFMA R40, R37, R54, R40 ;  /* 0x0000003625287223 */ /* 0x000fe20000000028 */
[----:B------:R-:W-:Y:S02]  /*6330*/  FFMA R44, R43, R52, R44 ;  /* 0x000000342b2c7223 */ /* 0x000fe4000000002c */
[----:B------:R-:W3:Y:S01]  /*6340*/  LDS R31, [R9+UR8+0x1a00] ;  /* 0x001a0008091f7984 */ /* 0x000ee20008000800 */
[----:B------:R-:W-:Y:S01]  /*6350*/  FFMA R41, R35, R54, R41 ;  /* 0x0000003623297223 */ /* 0x000fe20000000029 */
[-C--:B------:R-:W-:Y:S02]  /*6360*/  FFMA R45, R37, R52.reuse, R45 ;  /* 0x00000034252d7223 */ /* 0x080fe4000000002d */
[----:B------:R-:W3:Y:S01]  /*6370*/  LDS R11, [R9+UR8+0x1a20] ;  /* 0x001a2008090b7984 */ /* 0x000ee20008000800 */
[----:B------:R-:W-:Y:S01]  /*6380*/  FFMA R46, R35, R52, R46 ;  /* 0x00000034232e7223 */ /* 0x000fe2000000002e */
[----:B------:R-:W-:-:S02]  /*6390*/  FFMA R49, R43, R3, R49 ;  /* 0x000000032b317223 */ /* 0x000fc40000000031 */
[----:B------:R-:W4:Y:S01]  /*63a0*/  LDS R33, [R9+UR8+0x1aa0] ;  /* 0x001aa00809217984 */ /* 0x000f220008000800 */
[-C--:B------:R-:W-:Y:S01]  /*63b0*/  FFMA R50, R37, R3.reuse, R50 ;  /* 0x0000000325327223 */ /* 0x080fe20000000032 */
[----:B------:R-:W-:Y:S01]  /*63c0*/  FFMA R51, R35, R3, R51 ;  /* 0x0000000323337223 */ /* 0x000fe20000000033 */
[-C--:B--2---:R-:W-:Y:S01]  /*63d0*/  FFMA R48, R48, R38.reuse, R36 ;  /* 0x0000002630307223 */ /* 0x084fe20000000024 */
[-C--:B------:R-:W-:Y:S01]  /*63e0*/  FFMA R29, R43, R38.reuse, R29 ;  /* 0x000000262b1d7223 */ /* 0x080fe2000000001d */
[-C--:B------:R-:W-:Y:S01]  /*63f0*/  FFMA R30, R37, R38.reuse, R30 ;  /* 0x00000026251e7223 */ /* 0x080fe2000000001e */
[----:B------:R-:W-:Y:S01]  /*6400*/  FFMA R53, R35, R38, R53 ;  /* 0x0000002623357223 */ /* 0x000fe20000000035 */
[----:B------:R-:W-:Y:S04]  /*6410*/  LDS R52, [R7+0x5b00] ;  /* 0x005b000007347984 */ /* 0x000fe80000000800 */
[----:B------:R-:W2:Y:S04]  /*6420*/  LDS R54, [R9+UR8+0x1b80] ;  /* 0x001b800809367984 */ /* 0x000ea80008000800 */
[----:B------:R-:W5:Y:S04]  /*6430*/  LDS R3, [R7+0x5b10] ;  /* 0x005b100007037984 */ /* 0x000f680000000800 */
[----:B------:R-:W5:Y:S04]  /*6440*/  LDS R36, [R7+0x5b80] ;  /* 0x005b800007247984 */ /* 0x000f680000000800 */
[----:B------:R-:W5:Y:S04]  /*6450*/  LDS R43, [R9+UR8+0x1b00] ;  /* 0x001b0008092b7984 */ /* 0x000f680008000800 */
[----:B------:R-:W5:Y:S04]  /*6460*/  LDS R37, [R9+UR8+0x1b20] ;  /* 0x001b200809257984 */ /* 0x000f680008000800 */
[----:B------:R-:W5:Y:S04]  /*6470*/  LDS R35, [R9+UR8+0x1ba0] ;  /* 0x001ba00809237984 */ /* 0x000f680008000800 */
[----:B------:R-:W5:Y:S01]  /*6480*/  LDS R38, [R7+0x5b90] ;  /* 0x005b900007267984 */ /* 0x000f620000000800 */
[C---:B0-----:R-:W-:Y:S01]  /*6490*/  FFMA R41, R28.reuse, R2, R41 ;  /* 0x000000021c297223 */ /* 0x041fe20000000029 */
[C---:B-1----:R-:W-:Y:S01]  /*64a0*/  FFMA R46, R28.reuse, R32, R46 ;  /* 0x000000201c2e7223 */ /* 0x042fe2000000002e */
[C---:B------:R-:W-:Y:S01]  /*64b0*/  FFMA R51, R28.reuse, R4, R51 ;  /* 0x000000041c337223 */ /* 0x040fe20000000033 */
[----:B------:R-:W-:Y:S01]  /*64c0*/  FFMA R53, R28, R34, R53 ;  /* 0x000000221c357223 */ /* 0x000fe20000000035 */
[-C--:B---3--:R-:W-:Y:S01]  /*64d0*/  FFMA R39, R31, R2.reuse, R39 ;  /* 0x000000021f277223 */ /* 0x088fe20000000027 */
[-C--:B------:R-:W-:Y:S01]  /*64e0*/  FFMA R40, R11, R2.reuse, R40 ;  /* 0x000000020b287223 */ /* 0x080fe20000000028 */
[----:B----4-:R-:W-:Y:S01]  /*64f0*/  FFMA R42, R33, R2, R42 ;  /* 0x00000002212a7223 */ /* 0x010fe2000000002a */
[-C--:B------:R-:W-:Y:S01]  /*6500*/  FFMA R44, R31, R32.reuse, R44 ;  /* 0x000000201f2c7223 */ /* 0x080fe2000000002c */
[-C--:B------:R-:W-:Y:S01]  /*6510*/  FFMA R45, R11, R32.reuse, R45 ;  /* 0x000000200b2d7223 */ /* 0x080fe2000000002d */
[----:B------:R-:W-:Y:S01]  /*6520*/  FFMA R47, R33, R32, R47 ;  /* 0x00000020212f7223 */ /* 0x000fe2000000002f */
[-C--:B------:R-:W-:Y:S01]  /*6530*/  FFMA R49, R31, R4.reuse, R49 ;  /* 0x000000041f317223 */ /* 0x080fe20000000031 */
[-C--:B------:R-:W-:Y:S01]  /*6540*/  FFMA R50, R11, R4.reuse, R50 ;  /* 0x000000040b327223 */ /* 0x080fe20000000032 */
[----:B------:R-:W-:Y:S01]  /*6550*/  FFMA R55, R33, R4, R55 ;  /* 0x0000000421377223 */ /* 0x000fe20000000037 */
[-C--:B------:R-:W-:Y:S01]  /*6560*/  FFMA R29, R31, R34.reuse, R29 ;  /* 0x000000221f1d7223 */ /* 0x080fe2000000001d */
[-C--:B------:R-:W-:Y:S01]  /*6570*/  FFMA R30, R11, R34.reuse, R30 ;  /* 0x000000220b1e7223 */ /* 0x080fe2000000001e */
[----:B------:R-:W-:Y:S01]  /*6580*/  FFMA R48, R33, R34, R48 ;  /* 0x0000002221307223 */ /* 0x000fe20000000030 */
[----:B------:R-:W-:Y:S01]  /*6590*/  LDS R28, [R9+UR8+0x1c00] ;  /* 0x001c0008091c7984 */ /* 0x000fe20008000800 */
[----:B--2---:R-:W-:-:S03]  /*65a0*/  FFMA R41, R54, R52, R41 ;  /* 0x0000003436297223 */ /* 0x004fc60000000029 */
[----:B------:R-:W0:Y:S01]  /*65b0*/  LDS R4, [R7+0x5c00] ;  /* 0x005c000007047984 */ /* 0x000e220000000800 */
[----:B-----5:R-:W-:-:S03]  /*65c0*/  FFMA R46, R54, R3, R46 ;  /* 0x00000003362e7223 */ /* 0x020fc6000000002e */
[----:B------:R-:W1:Y:S01]  /*65d0*/  LDS R2, [R9+UR8+0x1c20] ;  /* 0x001c200809027984 */ /* 0x000e620008000800 */
[----:B------:R-:W-:-:S03]  /*65e0*/  FFMA R51, R54, R36, R51 ;  /* 0x0000002436337223 */ /* 0x000fc60000000033 */
[----:B------:R-:W2:Y:S01]  /*65f0*/  LDS R33, [R9+UR8+0x1c80] ;  /* 0x001c800809217984 */ /* 0x000ea20008000800 */
[----:B------:R-:W-:-:S03]  /*6600*/  FFMA R39, R43, R52, R39 ;  /* 0x000000342b277223 */ /* 0x000fc60000000027 */
[----:B------:R-:W3:Y:S01]  /*6610*/  LDS R32, [R9+UR8+0x1ca0] ;  /* 0x001ca00809207984 */ /* 0x000ee20008000800 */
[----:B------:R-:W-:-:S03]  /*6620*/  FFMA R40, R37, R52, R40 ;  /* 0x0000003425287223 */ /* 0x000fc60000000028 */
[----:B------:R-:W4:Y:S01]  /*6630*/  LDS R11, [R7+0x5c10] ;  /* 0x005c1000070b7984 */ /* 0x000f220000000800 */
[----:B------:R-:W-:-:S03]  /*6640*/  FFMA R42, R35, R52, R42 ;  /* 0x00000034232a7223 */ /* 0x000fc6000000002a */
[----:B------:R-:W5:Y:S01]  /*6650*/  LDS R31, [R7+0x5c80] ;  /* 0x005c8000071f7984 */ /* 0x000f620000000800 */
[----:B------:R-:W-:-:S03]  /*6660*/  FFMA R44, R43, R3, R44 ;  /* 0x000000032b2c7223 */ /* 0x000fc6000000002c */
[----:B------:R-:W5:Y:S01]  /*6670*/  LDS R34, [R7+0x5c90] ;  /* 0x005c900007227984 */ /* 0x000f620000000800 */
[-C--:B------:R-:W-:Y:S01]  /*6680*/  FFMA R45, R37, R3.reuse, R45 ;  /* 0x00000003252d7223 */ /* 0x080fe2000000002d */
[----:B------:R-:W-:Y:S01]  /*6690*/  FFMA R47, R35, R3, R47 ;  /* 0x00000003232f7223 */ /* 0x000fe2000000002f */
[-C--:B------:R-:W-:Y:S01]  /*66a0*/  FFMA R49, R43, R36.reuse, R49 ;  /* 0x000000242b317223 */ /* 0x080fe20000000031 */
[-C--:B------:R-:W-:Y:S01]  /*66b0*/  FFMA R50, R37, R36.reuse, R50 ;  /* 0x0000002425327223 */ /* 0x080fe20000000032 */
[----:B------:R-:W-:Y:S01]  /*66c0*/  FFMA R55, R35, R36, R55 ;  /* 0x0000002423377223 */ /* 0x000fe20000000037 */
[-C--:B------:R-:W-:Y:S01]  /*66d0*/  FFMA R29, R43, R38.reuse, R29 ;  /* 0x000000262b1d7223 */ /* 0x080fe2000000001d */
[-C--:B------:R-:W-:Y:S01]  /*66e0*/  FFMA R30, R37, R38.reuse, R30 ;  /* 0x00000026251e7223 */ /* 0x080fe2000000001e */
[-C--:B------:R-:W-:Y:S01]  /*66f0*/  FFMA R54, R54, R38.reuse, R53 ;  /* 0x0000002636367223 */ /* 0x080fe20000000035 */
[----:B------:R-:W-:Y:S01]  /*6700*/  FFMA R48, R35, R38, R48 ;  /* 0x0000002623307223 */ /* 0x000fe20000000030 */
[----:B------:R-:W-:Y:S04]  /*6710*/  LDS R37, [R9+UR8+0x1d00] ;  /* 0x001d000809257984 */ /* 0x000fe80008000800 */
[----:B------:R-:W5:Y:S04]  /*6720*/  LDS R52, [R7+0x5d00] ;  /* 0x005d000007347984 */ /* 0x000f680000000800 */
[----:B------:R-:W5:Y:S04]  /*6730*/  LDS R3, [R9+UR8+0x1d20] ;  /* 0x001d200809037984 */ /* 0x000f680008000800 */
[----:B------:R-:W5:Y:S04]  /*6740*/  LDS R36, [R9+UR8+0x1d80] ;  /* 0x001d800809247984 */ /* 0x000f680008000800 */
[----:B------:R-:W5:Y:S04]  /*6750*/  LDS R43, [R9+UR8+0x1da0] ;  /* 0x001da008092b7984 */ /* 0x000f680008000800 */
[----:B------:R-:W5:Y:S04]  /*6760*/  LDS R53, [R7+0x5d10] ;  /* 0x005d100007357984 */ /* 0x000f680000000800 */
[----:B------:R-:W5:Y:S04]  /*6770*/  LDS R35, [R7+0x5d80] ;  /* 0x005d800007237984 */ /* 0x000f680000000800 */
[----:B------:R-:W5:Y:S01]  /*6780*/  LDS R38, [R7+0x5d90] ;  /* 0x005d900007267984 */ /* 0x000f620000000800 */
[-C--:B0-----:R-:W-:Y:S01]  /*6790*/  FFMA R39, R28, R4.reuse, R39 ;  /* 0x000000041c277223 */ /* 0x081fe20000000027 */
[-C--:B-1----:R-:W-:Y:S01]  /*67a0*/  FFMA R40, R2, R4.reuse, R40 ;  /* 0x0000000402287223 */ /* 0x082fe20000000028 */
[CC--:B--2---:R-:W-:Y:S01]  /*67b0*/  FFMA R41, R33.reuse, R4.reuse, R41 ;  /* 0x0000000421297223 */ /* 0x0c4fe20000000029 */
[----:B---3--:R-:W-:Y:S01]  /*67c0*/  FFMA R42, R32, R4, R42 ;  /* 0x00000004202a7223 */ /* 0x008fe2000000002a */
[-C--:B----4-:R-:W-:Y:S01]  /*67d0*/  FFMA R44, R28, R11.reuse, R44 ;  /* 0x0000000b1c2c7223 */ /* 0x090fe2000000002c */
[-C--:B------:R-:W-:Y:S01]  /*67e0*/  FFMA R45, R2, R11.reuse, R45 ;  /* 0x0000000b022d7223 */ /* 0x080fe2000000002d */
[CC--:B------:R-:W-:Y:S01]  /*67f0*/  FFMA R46, R33.reuse, R11.reuse, R46 ;  /* 0x0000000b212e7223 */ /* 0x0c0fe2000000002e */
[----:B------:R-:W-:Y:S01]  /*6800*/  FFMA R47, R32, R11, R47 ;  /* 0x0000000b202f7223 */ /* 0x000fe2000000002f */
[CC--:B-----5:R-:W-:Y:S01]  /*6810*/  FFMA R49, R28.reuse, R31.reuse, R49 ;  /* 0x0000001f1c317223 */ /* 0x0e0fe20000000031 */
[CC--:B------:R-:W-:Y:S01]  /*6820*/  FFMA R51, R33.reuse, R31.reuse, R51 ;  /* 0x0000001f21337223 */ /* 0x0c0fe20000000033 */
[-C--:B------:R-:W-:Y:S01]  /*6830*/  FFMA R29, R28, R34.reuse, R29 ;  /* 0x000000221c1d7223 */ /* 0x080fe2000000001d */
[CC--:B------:R-:W-:Y:S01]  /*6840*/  FFMA R30, R2.reuse, R34.reuse, R30 ;  /* 0x00000022021e7223 */ /* 0x0c0fe2000000001e */
[-C--:B------:R-:W-:Y:S01]  /*6850*/  FFMA R50, R2, R31.reuse, R50 ;  /* 0x0000001f02327223 */ /* 0x080fe20000000032 */
[C---:B------:R-:W-:Y:S01]  /*6860*/  FFMA R55, R32.reuse, R31, R55 ;  /* 0x0000001f20377223 */ /* 0x040fe20000000037 */
[-C--:B------:R-:W-:Y:S01]  /*6870*/  FFMA R48, R32, R34.reuse, R48 ;  /* 0x0000002220307223 */ /* 0x080fe20000000030 */
[----:B------:R-:W-:Y:S01]  /*6880*/  FFMA R54, R33, R34, R54 ;  /* 0x0000002221367223 */ /* 0x000fe20000000036 */
[----:B------:R-:W-:Y:S01]  /*6890*/  LDS R32, [R9+UR8+0x1e00] ;  /* 0x001e000809207984 */ /* 0x000fe20008000800 */
[-C--:B------:R-:W-:Y:S01]  /*68a0*/  FFMA R39, R37, R52.reuse, R39 ;  /* 0x0000003425277223 */ /* 0x080fe20000000027 */
[----:B------:R-:W-:-:S02]  /*68b0*/  FFMA R40, R3, R52, R40 ;  /* 0x0000003403287223 */ /* 0x000fc40000000028 */
[----:B------:R-:W0:Y:S01]  /*68c0*/  LDS R2, [R7+0x5e00] ;  /* 0x005e000007027984 */ /* 0x000e220000000800 */
[----:B------:R-:W-:-:S03]  /*68d0*/  FFMA R41, R36, R52, R41 ;  /* 0x0000003424297223 */ /* 0x000fc60000000029 */
[----:B------:R-:W1:Y:S01]  /*68e0*/  LDS R31, [R9+UR8+0x1e20] ;  /* 0x001e2008091f7984 */ /* 0x000e620008000800 */
[----:B------:R-:W-:-:S03]  /*68f0*/  FFMA R42, R43, R52, R42 ;  /* 0x000000342b2a7223 */ /* 0x000fc6000000002a */
[----:B------:R-:W2:Y:S01]  /*6900*/  LDS R28, [R9+UR8+0x1e80] ;  /* 0x001e8008091c7984 */ /* 0x000ea20008000800 */
[----:B------:R-:W-:-:S03]  /*6910*/  FFMA R44, R37, R53, R44 ;  /* 0x00000035252c7223 */ /* 0x000fc6000000002c */
[----:B------:R-:W3:Y:S01]  /*6920*/  LDS R11, [R9+UR8+0x1ea0] ;  /* 0x001ea008090b7984 */ /* 0x000ee20008000800 */
[-C--:B------:R-:W-:Y:S01]  /*6930*/  FFMA R45, R3, R53.reuse, R45 ;  /* 0x00000035032d7223 */ /* 0x080fe2000000002d */
[CC--:B------:R-:W-:Y:S01]  /*6940*/  FFMA R46, R36.reuse, R53.reuse, R46 ;  /* 0x00000035242e7223 */ /* 0x0c0fe2000000002e */
[----:B------:R-:W-:Y:S01]  /*6950*/  FFMA R47, R43, R53, R47 ;  /* 0x000000352b2f7223 */ /* 0x000fe2000000002f */
[----:B------:R-:W4:Y:S01]  /*6960*/  LDS R4, [R7+0x5e10] ;  /* 0x005e100007047984 */ /* 0x000f220000000800 */
[CC--:B------:R-:W-:Y:S01]  /*6970*/  FFMA R49, R37.reuse, R35.reuse, R49 ;  /* 0x0000002325317223 */ /* 0x0c0fe20000000031 */
[CC--:B------:R-:W-:Y:S01]  /*6980*/  FFMA R52, R36.reuse, R35.reuse, R51 ;  /* 0x0000002324347223 */ /* 0x0c0fe20000000033 */
[-C--:B------:R-:W-:Y:S01]  /*6990*/  FFMA R37, R37, R38.reuse, R29 ;  /* 0x0000002625257223 */ /* 0x080fe2000000001d */
[----:B------:R-:W5:Y:S01]  /*69a0*/  LDS R33, [R7+0x5e90] ;  /* 0x005e900007217984 */ /* 0x000f620000000800 */
[CC--:B------:R-:W-:Y:S01]  /*69b0*/  FFMA R53, R3.reuse, R38.reuse, R30 ;  /* 0x0000002603357223 */ /* 0x0c0fe2000000001e */
[-C--:B------:R-:W-:Y:S01]  /*69c0*/  FFMA R50, R3, R35.reuse, R50 ;  /* 0x0000002303327223 */ /* 0x080fe20000000032 */
[C---:B------:R-:W-:Y:S01]  /*69d0*/  FFMA R55, R43.reuse, R35, R55 ;  /* 0x000000232b377223 */ /* 0x040fe20000000037 */
[----:B------:R-:W5:Y:S01]  /*69e0*/  LDS R34, [R7+0x5e80] ;  /* 0x005e800007227984 */ /* 0x000f620000000800 */
[-C--:B------:R-:W-:Y:S01]  /*69f0*/  FFMA R54, R36, R38.reuse, R54 ;  /* 0x0000002624367223 */ /* 0x080fe20000000036 */
[----:B------:R-:W-:-:S02]  /*6a00*/  FFMA R48, R43, R38, R48 ;  /* 0x000000262b307223 */ /* 0x000fc40000000030 */
[----:B------:R-:W-:Y:S01]  /*6a10*/  LDS R30, [R9+UR8+0x1f00] ;  /* 0x001f0008091e7984 */ /* 0x000fe20008000800 */
[----:B------:R-:W-:-:S03]  /*6a20*/  UISETP.GE.AND UP0, UPT, UR12, UR16, UPT ;  /* 0x000000100c00728c */ /* 0x000fc6000bf06270 */
[----:B------:R-:W-:Y:S04]  /*6a30*/  LDS R29, [R9+UR8+0x1f20] ;  /* 0x001f2008091d7984 */ /* 0x000fe80008000800 */
[----:B------:R-:W-:Y:S04]  /*6a40*/  LDS R51, [R9+UR8+0x1f80] ;  /* 0x001f800809337984 */ /* 0x000fe80008000800 */
[----:B------:R-:W-:Y:S04]  /*6a50*/  LDS R9, [R9+UR8+0x1fa0] ;  /* 0x001fa00809097984 */ /* 0x000fe80008000800 */
[----:B------:R-:W5:Y:S04]  /*6a60*/  LDS R35, [R7+0x5f10] ;  /* 0x005f100007237984 */ /* 0x000f680000000800 */
[----:B------:R-:W5:Y:S04]  /*6a70*/  LDS R3, [R7+0x5f00] ;  /* 0x005f000007037984 */ /* 0x000f680000000800 */
[----:B------:R-:W5:Y:S04]  /*6a80*/  LDS R38, [R7+0x5f90] ;  /* 0x005f900007267984 */ /* 0x000f680000000800 */
[----:B------:R-:W5:Y:S01]  /*6a90*/  LDS R7, [R7+0x5f80] ;  /* 0x005f800007077984 */ /* 0x000f620000000800 */
[----:B------:R-:W-:Y:S01]  /*6aa0*/  PLOP3.LUT P0, PT, PT, PT, UP0, 0x80, 0x8 ;  /* 0x000000000008781c */ /* 0x000fe20003f0f008 */
[----:B------:R-:W-:-:S12]  /*6ab0*/  UIADD3 UR4, UPT, UPT, UR12, 0x20, URZ ;  /* 0x000000200c047890 */ /* 0x000fd8000fffe0ff */
[----:B------:R1:W-:Y:S04]  /*6ac0*/  @!P0 STS.128 [R5+UR13], R12 ;  /* 0x0000000c05008988 */ /* 0x0003e80008000c0d */
[----:B------:R5:W-:Y:S04]  /*6ad0*/  @!P0 STS.128 [R5+UR13+0x80], R16 ;  /* 0x0000801005008988 */ /* 0x000be80008000c0d */
[----:B------:R5:W-:Y:S04]  /*6ae0*/  @!P0 STS.128 [R5+UR13+0x4000], R20 ;  /* 0x0040001405008988 */ /* 0x000be80008000c0d */
[----:B------:R5:W-:Y:S01]  /*6af0*/  @!P0 STS.128 [R5+UR13+0x4080], R24 ;  /* 0x0040801805008988 */ /* 0x000be20008000c0d */
[----:B------:R-:W-:Y:S01]  /*6b00*/  UISETP.GT.AND UP1, UPT, UR4, UR16, UPT ;  /* 0x000000100400728c */ /* 0x000fe2000bf24270 */
[-C--:B0-----:R-:W-:Y:S01]  /*6b10*/  FFMA R39, R32, R2.reuse, R39 ;  /* 0x0000000220277223 */ /* 0x081fe20000000027 */
[----:B------:R-:W-:Y:S01]  /*6b20*/  UMOV UR8, UR19 ;  /* 0x0000001300087c82 */ /* 0x000fe20008000000 */
[-C--:B-1----:R-:W-:Y:S01]  /*6b30*/  FFMA R40, R31, R2.reuse, R40 ;  /* 0x000000021f287223 */ /* 0x082fe20000000028 */
[-C--:B--2---:R-:W-:Y:S01]  /*6b40*/  FFMA R41, R28, R2.reuse, R41 ;  /* 0x000000021c297223 */ /* 0x084fe20000000029 */
[----:B---3--:R-:W-:Y:S01]  /*6b50*/  FFMA R42, R11, R2, R42 ;  /* 0x000000020b2a7223 */ /* 0x008fe2000000002a */
[-C--:B----4-:R-:W-:Y:S01]  /*6b60*/  FFMA R44, R32, R4.reuse, R44 ;  /* 0x00000004202c7223 */ /* 0x090fe2000000002c */
[-C--:B------:R-:W-:Y:S01]  /*6b70*/  FFMA R45, R31, R4.reuse, R45 ;  /* 0x000000041f2d7223 */ /* 0x080fe2000000002d */
[-C--:B------:R-:W-:Y:S01]  /*6b80*/  FFMA R46, R28, R4.reuse, R46 ;  /* 0x000000041c2e7223 */ /* 0x080fe2000000002e */
[----:B------:R-:W-:Y:S01]  /*6b90*/  FFMA R47, R11, R4, R47 ;  /* 0x000000040b2f7223 */ /* 0x000fe2000000002f */
[-C--:B-----5:R-:W-:Y:S01]  /*6ba0*/  FFMA R37, R32, R33.reuse, R37 ;  /* 0x0000002120257223 */ /* 0x0a0fe20000000025 */
[CC--:B------:R-:W-:Y:S01]  /*6bb0*/  FFMA R2, R31.reuse, R33.reuse, R53 ;  /* 0x000000211f027223 */ /* 0x0c0fe20000000035 */
[-C--:B------:R-:W-:Y:S01]  /*6bc0*/  FFMA R54, R28, R33.reuse, R54 ;  /* 0x000000211c367223 */ /* 0x080fe20000000036 */
[----:B------:R-:W-:Y:S01]  /*6bd0*/  MOV R43, UR8 ;  /* 0x00000008002b7c02 */ /* 0x000fe20008000f00 */
[-C--:B------:R-:W-:Y:S01]  /*6be0*/  FFMA R49, R32, R34.reuse, R49 ;  /* 0x0000002220317223 */ /* 0x080fe20000000031 */
[----:B------:R-:W-:Y:S01]  /*6bf0*/  MOV R57, UR18 ;  /* 0x0000001200397c02 */ /* 0x000fe20008000f00 */
[-C--:B------:R-:W-:Y:S01]  /*6c00*/  FFMA R50, R31, R34.reuse, R50 ;  /* 0x000000221f327223 */ /* 0x080fe20000000032 */
[-C--:B------:R-:W-:Y:S01]  /*6c10*/  FFMA R52, R28, R34.reuse, R52 ;  /* 0x000000221c347223 */ /* 0x080fe20000000034 */
[C---:B------:R-:W-:Y:S01]  /*6c20*/  FFMA R55, R11.reuse, R34, R55 ;  /* 0x000000220b377223 */ /* 0x040fe20000000037 */
[----:B------:R-:W-:Y:S01]  /*6c30*/  FFMA R4, R11, R33, R48 ;  /* 0x000000210b047223 */ /* 0x000fe20000000030 */
[----:B------:R-:W-:Y:S01]  /*6c40*/  ULOP3.LUT UR5, UR11, 0x1, URZ, 0x3c, !UPT ;  /* 0x000000010b057892 */ /* 0x000fe2000f8e3cff */
[CC--:B------:R-:W-:Y:S01]  /*6c50*/  FFMA R44, R30.reuse, R35.reuse, R44 ;  /* 0x000000231e2c7223 */ /* 0x0c0fe2000000002c */
[-C--:B------:R-:W-:Y:S01]  /*6c60*/  FFMA R45, R29, R35.reuse, R45 ;  /* 0x000000231d2d7223 */ /* 0x080fe2000000002d */
[-C--:B------:R-:W-:Y:S01]  /*6c70*/  FFMA R46, R51, R35.reuse, R46 ;  /* 0x00000023332e7223 */ /* 0x080fe2000000002e */
[----:B------:R-:W-:Y:S01]  /*6c80*/  FFMA R48, R9, R35, R47 ;  /* 0x0000002309307223 */ /* 0x000fe2000000002f */
[CC--:B------:R-:W-:Y:S01]  /*6c90*/  FFMA R39, R30.reuse, R3.reuse, R39 ;  /* 0x000000031e277223 */ /* 0x0c0fe20000000027 */
[-C--:B------:R-:W-:Y:S01]  /*6ca0*/  FFMA R40, R29, R3.reuse, R40 ;  /* 0x000000031d287223 */ /* 0x080fe20000000028 */
[-C--:B------:R-:W-:Y:S01]  /*6cb0*/  FFMA R41, R51, R3.reuse, R41 ;  /* 0x0000000333297223 */ /* 0x080fe20000000029 */
[CC--:B------:R-:W-:Y:S01]  /*6cc0*/  FFMA R36, R30.reuse, R38.reuse, R37 ;  /* 0x000000261e247223 */ /* 0x0c0fe20000000025 */
[-C--:B------:R-:W-:Y:S01]  /*6cd0*/  FFMA R35, R29, R38.reuse, R2 ;  /* 0x000000261d237223 */ /* 0x080fe20000000002 */
[----:B------:R-:W-:Y:S01]  /*6ce0*/  FFMA R34, R51, R38, R54 ;  /* 0x0000002633227223 */ /* 0x000fe20000000036 */
[----:B------:R-:W-:Y:S01]  /*6cf0*/  LEA R10, R43, R10, 0x5 ;  /* 0x0000000a2b0a7211 */ /* 0x000fe200078e28ff */
[----:B------:R-:W-:Y:S01]  /*6d00*/  FFMA R3, R9, R3, R42 ;  /* 0x0000000309037223 */ /* 0x000fe2000000002a */
[----:B------:R-:W-:Y:S01]  /*6d10*/  LEA R8, R57, R8, 0x5 ;  /* 0x0000000839087211 */ /* 0x000fe200078e28ff */
[----:B------:R-:W-:Y:S01]  /*6d20*/  FFMA R38, R9, R38, R4 ;  /* 0x0000002609267223 */ /* 0x000fe20000000004 */
[-C--:B------:R-:W-:Y:S01]  /*6d30*/  FFMA R49, R30, R7.reuse, R49 ;  /* 0x000000071e317223 */ /* 0x080fe20000000031 */
[-C--:B------:R-:W-:Y:S01]  /*6d40*/  FFMA R50, R29, R7.reuse, R50 ;  /* 0x000000071d327223 */ /* 0x080fe20000000032 */
[-C--:B------:R-:W-:Y:S01]  /*6d50*/  FFMA R51, R51, R7.reuse, R52 ;  /* 0x0000000733337223 */ /* 0x080fe20000000034 */
[----:B------:R-:W-:Y:S01]  /*6d60*/  FFMA R37, R9, R7, R55 ;  /* 0x0000000709257223 */ /* 0x000fe20000000037 */
[----:B------:R-:W-:Y:S01]  /*6d70*/  @!UP0 UMOV UR11, UR5 ;  /* 0x00000005000b8c82 */ /* 0x000fe20008000000 */
[----:B------:R-:W-:Y:S06]  /*6d80*/  @!P0 BAR.SYNC.DEFER_BLOCKING 0x0 ;  /* 0x0000000000008b1d */ /* 0x000fec0000010000 */
[----:B------:R-:W-:Y:S05]  /*6d90*/  BRA.U !UP1, `(.L_x_1) ;  /* 0xffffffcd09487547 */ /* 0x000fea000b83ffff */
.L_x_0:
[--C-:B------:R-:W-:Y:S01]  /*6da0*/  SHF.R.U32.HI R2, RZ, 0x3, R0.reuse ;  /* 0x00000003ff027819 */ /* 0x100fe20000011600 */
[----:B0-----:R-:W0:Y:S01]  /*6db0*/  LDC.64 R4, c[0x0][0x390] ;  /* 0x0000e400ff047b82 */ /* 0x001e220000000a00 */
[--C-:B------:R-:W-:Y:S02]  /*6dc0*/  SHF.R.U32.HI R9, RZ, 0x2, R0.reuse ;  /* 0x00000002ff097819 */ /* 0x100fe40000011600 */
[----:B------:R-:W-:Y:S02]  /*6dd0*/  LOP3.LUT R2, R2, 0x10, RZ, 0xc0, !PT ;  /* 0x0000001002027812 */ /* 0x000fe400078ec0ff */
[----:B------:R-:W-:Y:S02]  /*6de0*/  LOP3.LUT R7, R9, 0x18, RZ, 0xc0, !PT ;  /* 0x0000001809077812 */ /* 0x000fe400078ec0ff */
[----:B------:R-:W-:Y:S02]  /*6df0*/  LOP3.LUT R2, R2, 0x7, R9, 0xf8, !PT ;  /* 0x0000000702027812 */ /* 0x000fe400078ef809 */
[----:B------:R-:W-:-:S02]  /*6e00*/  LOP3.LUT R7, R7, 0x3, R0, 0xf8, !PT ;  /* 0x0000000307077812 */ /* 0x000fc400078ef800 */
[----:B------:R-:W-:Y:S02]  /*6e10*/  IADD3 R2, PT, PT, R2, UR9, RZ ;  /* 0x0000000902027c10 */ /* 0x000fe4000fffe0ff */
[----:B------:R-:W-:Y:S02]  /*6e20*/  IADD3 R7, PT, PT, R7, UR10, RZ ;  /* 0x0000000a07077c10 */ /* 0x000fe4000fffe0ff */
[----:B------:R-:W-:-:S03]  /*6e30*/  MOV R0, UR8 ;  /* 0x0000000800007c02 */ /* 0x000fc60008000f00 */
[----:B------:R-:W-:-:S05]  /*6e40*/  IMAD R7, R2, UR8, R7 ;  /* 0x0000000802077c24 */ /* 0x000fca000f8e0207 */
[----:B------:R-:W-:Y:S01]  /*6e50*/  LEA R11, R0, R7, 0x3 ;  /* 0x00000007000b7211 */ /* 0x000fe200078e18ff */
[----:B0-----:R-:W-:-:S04]  /*6e60*/  IMAD.WIDE R6, R7, 0x4, R4 ;  /* 0x0000000407067825 */ /* 0x001fc800078e0204 */
[----:B------:R-:W-:Y:S01]  /*6e70*/  IMAD.WIDE R8, R11, 0x4, R4 ;  /* 0x000000040b087825 */ /* 0x000fe200078e0204 */
[----:B------:R-:W-:Y:S03]  /*6e80*/  STG.E desc[UR14][R6.64], R39 ;  /* 0x0000002706007986 */ /* 0x000fe6000c10190e */
[C---:B------:R-:W-:Y:S01]  /*6e90*/  IMAD R11, R0.reuse, 0x18, R11 ;  /* 0x00000018000b7824 */ /* 0x040fe200078e020b */
[----:B------:R-:W-:Y:S04]  /*6ea0*/  STG.E desc[UR14][R6.64+0x10], R44 ;  /* 0x0000102c06007986 */ /* 0x000fe8000c10190e */
[----:B------:R-:W-:Y:S01]  /*6eb0*/  LEA R13, R0, R11, 0x3 ;  /* 0x0000000b000d7211 */ /* 0x000fe200078e18ff */
[--C-:B------:R-:W-:Y:S01]  /*6ec0*/  IMAD.WIDE R10, R11, 0x4, R4.reuse ;  /* 0x000000040b0a7825 */ /* 0x100fe200078e0204 */
[----:B------:R-:W-:Y:S03]  /*6ed0*/  STG.E desc[UR14][R8.64], R40 ;  /* 0x0000002808007986 */ /* 0x000fe6000c10190e */
[----:B------:R-:W-:Y:S01]  /*6ee0*/  IMAD.WIDE R4, R13, 0x4, R4 ;  /* 0x000000040d047825 */ /* 0x000fe200078e0204 */
[----:B------:R-:W-:Y:S04]  /*6ef0*/  STG.E desc[UR14][R8.64+0x10], R45 ;  /* 0x0000102d08007986 */ /* 0x000fe8000c10190e */
        /* <DEDUP_REMOVED lines=11> */
[----:B------:R-:W-:Y:S01]  /*6fb0*/  STG.E desc[UR14][R4.64+0x90], R38 ;  /* 0x0000902604007986 */ /* 0x000fe2000c10190e */
[----:B------:R-:W-:Y:S05]  /*6fc0*/  EXIT ;  /* 0x000000000000794d */ /* 0x000fea0003800000 */
.L_x_2:
[----:B------:R-:W-:-:S00]  /*6fd0*/  BRA `(.L_x_2) ;  /* 0xfffffffc00fc7947 */ /* 0x000fc0000383ffff */
[----:B------:R-:W-:-:S00]  /*6fe0*/  NOP ;  /* 0x0000000000007918 */ /* 0x000fc00000000000 */
        /* <DEDUP_REMOVED lines=9> */
.L_x_5:


//--------------------- .text._Z13verify_kernelPfS_ii --------------------------
	.section	.text._Z13verify_kernelPfS_ii,"ax",@progbits
	.align	128
        .global         _Z13verify_kernelPfS_ii
        .type           _Z13verify_kernelPfS_ii,@function
        .size           _Z13verify_kernelPfS_ii,(.L_x_6 - _Z13verify_kernelPfS_ii)
        .other          _Z13verify_kernelPfS_ii,@"STO_CUDA_ENTRY STV_DEFAULT"
_Z13verify_kernelPfS_ii:
.text._Z13verify_kernelPfS_ii:
[----:B------:R-:W0:Y:S01]  /*0000*/  LDC R1, c[0x0][0x37c] ;  /* 0x0000df00ff017b82 */ /* 0x000e220000000800 */
[----:B------:R-:W1:Y:S01]  /*0010*/  S2R R0, SR_TID.X ;  /* 0x0000000000007919 */ /* 0x000e620000002100 */
[----:B------:R-:W2:Y:S06]  /*0020*/  LDCU UR5, c[0x0][0x2fc] ;  /* 0x00005f80ff0577ac */ /* 0x000eac0008000800 */
[----:B------:R-:W3:Y:S01]  /*0030*/  LDC R2, c[0x0][0x364] ;  /* 0x0000d900ff027b82 */ /* 0x000ee20000000800 */
[----:B0-----:R-:W-:Y:S01]  /*0040*/  IADD3 R1, PT, PT, R1, -0x20, RZ ;  /* 0xffffffe001017810 */ /* 0x001fe20007ffe0ff */
[----:B------:R-:W3:Y:S01]  /*0050*/  S2R R5, SR_TID.Y ;  /* 0x0000000000057919 */ /* 0x000ee20000002200 */
[----:B------:R-:W0:Y:S01]  /*0060*/  LDCU.64 UR8, c[0x0][0x390] ;  /* 0x00007200ff0877ac */ /* 0x000e220008000a00 */
[----:B------:R-:W4:Y:S04]  /*0070*/  LDCU UR4, c[0x0][0x2f8] ;  /* 0x00005f00ff0477ac */ /* 0x000f280008000800 */
[----:B------:R-:W1:Y:S08]  /*0080*/  S2UR UR7, SR_CTAID.X ;  /* 0x00000000000779c3 */ /* 0x000e700000002500 */
[----:B------:R-:W1:Y:S08]  /*0090*/  LDC R3, c[0x0][0x360] ;  /* 0x0000d800ff037b82 */ /* 0x000e700000000800 */
[----:B------:R-:W3:Y:S01]  /*00a0*/  S2UR UR6, SR_CTAID.Y ;  /* 0x00000000000679c3 */ /* 0x000ee20000002600 */
[----:B----4-:R-:W-:-:S04]  /*00b0*/  IADD3 R6, P1, PT, R1, UR4, RZ ;  /* 0x0000000401067c10 */ /* 0x010fc8000ff3e0ff */
[----:B--2---:R-:W-:Y:S01]  /*00c0*/  IADD3.X R7, PT, PT, RZ, UR5, RZ, P1, !PT ;  /* 0x00000005ff077c10 */ /* 0x004fe20008ffe4ff */
[----:B-1----:R-:W-:-:S05]  /*00d0*/  IMAD R3, R3, UR7, R0 ;  /* 0x0000000703037c24 */ /* 0x002fca000f8e0200 */
[----:B0-----:R-:W-:Y:S01]  /*00e0*/  ISETP.GE.AND P0, PT, R3, UR9, PT ;  /* 0x0000000903007c0c */ /* 0x001fe2000bf06270 */
[----:B---3--:R-:W-:-:S05]  /*00f0*/  IMAD R2, R2, UR6, R5 ;  /* 0x0000000602027c24 */ /* 0x008fca000f8e0205 */
[----:B------:R-:W-:-:S13]  /*0100*/  ISETP.GE.OR P0, PT, R2, UR8, P0 ;  /* 0x0000000802007c0c */ /* 0x000fda0008706670 */
[----:B------:R-:W-:Y:S05]  /*0110*/  @P0 EXIT ;  /* 0x000000000000094d */ /* 0x000fea0003800000 */
[----:B------:R-:W0:Y:S01]  /*0120*/  LDC.64 R8, c[0x0][0x388] ;  /* 0x0000e200ff087b82 */ /* 0x000e220000000a00 */
[----:B------:R-:W1:Y:S01]  /*0130*/  LDCU.64 UR4, c[0x0][0x358] ;  /* 0x00006b00ff0477ac */ /* 0x000e620008000a00 */
[----:B------:R-:W-:Y:S02]  /*0140*/  IMAD R13, R3, UR8, R2 ;  /* 0x00000008030d7c24 */ /* 0x000fe4000f8e0202 */
[----:B------:R-:W-:-:S04]  /*0150*/  IMAD R11, R2, UR9, R3 ;  /* 0x00000009020b7c24 */ /* 0x000fc8000f8e0203 */
[----:B------:R-:W2:Y:S01]  /*0160*/  LDC.64 R4, c[0x0][0x380] ;  /* 0x0000e000ff047b82 */ /* 0x000ea20000000a00 */
[----:B0-----:R-:W-:-:S06]  /*0170*/  IMAD.WIDE R8, R13, 0x4, R8 ;  /* 0x000000040d087825 */ /* 0x001fcc00078e0208 */
[----:B-1----:R-:W3:Y:S01]  /*0180*/  LDG.E R9, desc[UR4][R8.64] ;  /* 0x0000000408097981 */ /* 0x002ee2000c1e1900 */
[----:B--2---:R-:W-:-:S05]  /*0190*/  IMAD.WIDE R4, R11, 0x4, R4 ;  /* 0x000000040b047825 */ /* 0x004fca00078e0204 */
[----:B------:R-:W3:Y:S02]  /*01a0*/  LDG.E R0, desc[UR4][R4.64] ;  /* 0x0000000404007981 */ /* 0x000ee4000c1e1900 */
[----:B---3--:R-:W-:-:S05]  /*01b0*/  FADD R10, R0, -R9 ;  /* 0x80000009000a7221 */ /* 0x008fca0000000000 */
[----:B------:R-:W-:-:S13]  /*01c0*/  FSETP.GE.AND P0, PT, |R10|, 1.0000000116860974231e-07, PT ;  /* 0x33d6bf950a00780b */ /* 0x000fda0003f06200 */
[----:B------:R-:W-:Y:S05]  /*01d0*/  @!P0 EXIT ;  /* 0x000000000000894d */ /* 0x000fea0003800000 */
[----:B------:R-:W-:Y:S01]  /*01e0*/  F2F.F64.F32 R8, R9 ;  /* 0x0000000900087310 */ /* 0x000fe20000201800 */
[----:B------:R-:W-:Y:S01]  /*01f0*/  MOV R14, 0x8 ;  /* 0x00000008000e7802 */ /* 0x000fe20000000f00 */
[----:B------:R0:W-:Y:S01]  /*0200*/  STL.64 [R1], R2 ;  /* 0x0000000201007387 */ /* 0x0001e20000100a00 */
[----:B------:R-:W1:Y:S04]  /*0210*/  LDCU.64 UR4, c[0x4][URZ] ;  /* 0x01000000ff0477ac */ /* 0x000e680008000a00 */
[----:B------:R-:W2:Y:S01]  /*0220*/  LDC.64 R14, c[0x4][R14] ;  /* 0x010000000e0e7b82 */ /* 0x000ea20000000a00 */
[----:B------:R-:W3:Y:S08]  /*0230*/  F2F.F64.F32 R10, R10 ;  /* 0x0000000a000a7310 */ /* 0x000ef00000201800 */
[----:B------:R-:W4:Y:S01]  /*0240*/  F2F.F64.F32 R12, R0 ;  /* 0x00000000000c7310 */ /* 0x000f220000201800 */
[----:B-1----:R-:W-:Y:S01]  /*0250*/  MOV R4, UR4 ;  /* 0x0000000400047c02 */ /* 0x002fe20008000f00 */
[----:B---3--:R0:W-:Y:S01]  /*0260*/  STL.128 [R1+0x10], R8 ;  /* 0x0000100801007387 */ /* 0x0081e20000100c00 */
[----:B------:R-:W-:-:S03]  /*0270*/  MOV R5, UR5 ;  /* 0x0000000500057c02 */ /* 0x000fc60008000f00 */
[----:B----4-:R0:W-:Y:S04]  /*0280*/  STL.64 [R1+0x8], R12 ;  /* 0x0000080c01007387 */ /* 0x0101e80000100a00 */
[----:B------:R-:W-:-:S07]  /*0290*/  LEPC R20, `(.L_x_3) ;  /* 0x000000001014794e */ /* 0x000fce0000000000 */
[----:B0-2---:R-:W-:Y:S05]  /*02a0*/  CALL.ABS.NOINC R14 ;  /* 0x000000000e007343 */ /* 0x005fea0003c00000 */
.L_x_3:
[----:B------:R-:W-:Y:S05]  /*02b0*/  EXIT ;  /* 0x000000000000794d */ /* 0x000fea0003800000 */
.L_x_4:
        /* <DEDUP_REMOVED lines=12> */
.L_x_6:


//--------------------- .nv.global.init           --------------------------
	.section	.nv.global.init,"aw",@progbits
.nv.global.init:
	.type		$str,@object
	.size		$str,(.L_0 - $str)
$str:
        /*0000*/ 	.byte	0x65, 0x72, 0x72, 0x6f, 0x72, 0x21, 0x0a, 0x69, 0x6e, 0x64, 0x65, 0x78, 0x3a, 0x20, 0x28, 0x79
        /*0010*/ 	.byte	0x3d, 0x25, 0x64, 0x2c, 0x20, 0x78, 0x3d, 0x25, 0x64, 0x29, 0x0a, 0x6d, 0x69, 0x6e, 0x65, 0x3a
        /*0020*/ 	.byte	0x20, 0x25, 0x66, 0x20, 0x20, 0x76, 0x65, 0x72, 0x69, 0x66, 0x79, 0x3a, 0x20, 0x25, 0x2e, 0x38
        /*0030*/ 	.byte	0x66, 0x0a, 0x73, 0x75, 0x62, 0x3a, 0x20, 0x25, 0x2e, 0x38, 0x66, 0x0a, 0x00
.L_0:


//--------------------- .nv.shared._Z15matmul_noadjustILi64ELi64ELi32ELi4ELi4ELi4ELi4ELi2ELi4ELi8ELi4ELi2ELi2ELi1ELi1ELi1ELi8ELi32ELi4EEvPfS0_S0_iii --------------------------
	.section	.nv.shared._Z15matmul_noadjustILi64ELi64ELi32ELi4ELi4ELi4ELi4ELi2ELi4ELi8ELi4ELi2ELi2ELi1ELi1ELi1ELi8ELi32ELi4EEvPfS0_S0_iii,"aw",@nobits
	.sectionflags	@""
	.align	4
.nv.shared._Z15matmul_noadjustILi64ELi64ELi32ELi4ELi4ELi4ELi4ELi2ELi4ELi8ELi4ELi2ELi2ELi1ELi1ELi1ELi8ELi32ELi4EEvPfS0_S0_iii:
	.zero		33792


//--------------------- .nv.shared.reserved.0     --------------------------
	.section	.nv.shared.reserved.0,"aw",@nobits
	.weak		__nv_reservedSMEM_offset_0_alias
	.size		__nv_reservedSMEM_offset_0_alias, 0, 64
	.other		__nv_reservedSMEM_offset_0_alias,@"STO_CUDA_RESERVED_SHARED STV_DEFAULT"
__nv_reservedSMEM_offset_0_alias:
	.zero		0
	.zero		64


//--------------------- .nv.constant0._Z15matmul_noadjustILi64ELi64ELi32ELi4ELi4ELi4ELi4ELi2ELi4ELi8ELi4ELi2ELi2ELi1ELi1ELi1ELi8ELi32ELi4EEvPfS0_S0_iii --------------------------
	.section	.nv.constant0._Z15matmul_noadjustILi64ELi64ELi32ELi4ELi4ELi4ELi4ELi2ELi4ELi8ELi4ELi2ELi2ELi1ELi1ELi1ELi8ELi32ELi4EEvPfS0_S0_iii,"a",@progbits
	.sectionflags	@""
	.align	4
.nv.constant0._Z15matmul_noadjustILi64ELi64ELi32ELi4ELi4ELi4ELi4ELi2ELi4ELi8ELi4ELi2ELi2ELi1ELi1ELi1ELi8ELi32ELi4EEvPfS0_S0_iii:
	.zero		932


//--------------------- .nv.constant0._Z13verify_kernelPfS_ii --------------------------
	.section	.nv.constant0._Z13verify_kernelPfS_ii,"a",@progbits
	.sectionflags	@""
	.align	4
.nv.constant0._Z13verify_kernelPfS_ii:
	.zero		920


//--------------------- SYMBOLS --------------------------

	.type		.nv.reservedSmem.offset0,@object
	.size		.nv.reservedSmem.offset0,0x4
	.type		.nv.reservedSmem.cap,@object
	.size		.nv.reservedSmem.cap,0x4
	.type		vprintf,@function
